//
// Generated by NVIDIA NVVM Compiler
//
// Compiler Build ID: CL-36424714
// Cuda compilation tools, release 13.0, V13.0.88
// Based on NVVM 20.0.0
//

.version 9.0
.target sm_100
.address_size 64

	// .globl	_Z8FWT_SHFLPKfPfPKiiii
.extern .shared .align 16 .b8 F1_shared[];

.visible .entry _Z8FWT_SHFLPKfPfPKiiii(
	.param .u64 .ptr .align 1 _Z8FWT_SHFLPKfPfPKiiii_param_0,
	.param .u64 .ptr .align 1 _Z8FWT_SHFLPKfPfPKiiii_param_1,
	.param .u64 .ptr .align 1 _Z8FWT_SHFLPKfPfPKiiii_param_2,
	.param .u32 _Z8FWT_SHFLPKfPfPKiiii_param_3,
	.param .u32 _Z8FWT_SHFLPKfPfPKiiii_param_4,
	.param .u32 _Z8FWT_SHFLPKfPfPKiiii_param_5
)
{
	.reg .pred 	%p<18>;
	.reg .b32 	%r<97>;
	.reg .b32 	%f<56>;
	.reg .b64 	%rd<13>;

	ld.param.u64 	%rd1, [_Z8FWT_SHFLPKfPfPKiiii_param_0];
	ld.param.u64 	%rd2, [_Z8FWT_SHFLPKfPfPKiiii_param_1];
	ld.param.u64 	%rd3, [_Z8FWT_SHFLPKfPfPKiiii_param_2];
	ld.param.u32 	%r24, [_Z8FWT_SHFLPKfPfPKiiii_param_3];
	ld.param.u32 	%r25, [_Z8FWT_SHFLPKfPfPKiiii_param_4];
	ld.param.u32 	%r26, [_Z8FWT_SHFLPKfPfPKiiii_param_5];
	mov.u32 	%r27, %tid.x;
	mov.u32 	%r28, %ctaid.x;
	mov.u32 	%r29, %ntid.x;
	mad.lo.s32 	%r1, %r28, %r29, %r27;
	setp.ge.s32 	%p1, %r1, %r26;
	@%p1 bra 	$L__BB0_2;
	cvta.to.global.u64 	%rd4, %rd1;
	mul.wide.s32 	%rd5, %r1, 4;
	add.s64 	%rd6, %rd4, %rd5;
	ld.global.f32 	%f55, [%rd6];
$L__BB0_2:
	cvta.to.global.u64 	%rd7, %rd3;
	mul.wide.s32 	%rd8, %r1, 4;
	add.s64 	%rd9, %rd7, %rd8;
	ld.global.u32 	%r2, [%rd9];
	setp.lt.s32 	%p2, %r24, 1;
	@%p2 bra 	$L__BB0_9;
	shr.u32 	%r31, %r25, 31;
	add.s32 	%r32, %r25, %r31;
	shr.s32 	%r93, %r32, 1;
	and.b32  	%r4, %r24, 3;
	setp.lt.u32 	%p3, %r24, 4;
	mov.b32 	%r92, 0;
	@%p3 bra 	$L__BB0_6;
	and.b32  	%r92, %r24, 2147483644;
	add.s32 	%r90, %r24, -2;
	neg.s32 	%r89, %r92;
$L__BB0_5:
	add.s32 	%r33, %r90, 1;
	shr.u32 	%r34, %r1, %r33;
	shl.b32 	%r35, %r34, 1;
	and.b32  	%r36, %r35, 2;
	sub.s32 	%r37, 1, %r36;
	and.b32  	%r38, %r34, 1;
	xor.b32  	%r39, %r38, 1;
	cvt.rn.f32.u32 	%f12, %r39;
	mov.b32 	%r40, %f55;
	shfl.sync.down.b32	%r41|%p4, %r40, %r93, 31, -1;
	mov.b32 	%f13, %r41;
	cvt.rn.f32.u32 	%f14, %r38;
	shfl.sync.up.b32	%r42|%p5, %r40, %r93, 0, -1;
	mov.b32 	%f15, %r42;
	mul.f32 	%f16, %f14, %f15;
	fma.rn.f32 	%f17, %f12, %f13, %f16;
	cvt.rn.f32.s32 	%f18, %r37;
	fma.rn.f32 	%f19, %f55, %f18, %f17;
	shr.s32 	%r43, %r93, 1;
	add.s32 	%r44, %r90, -2;
	shr.u32 	%r45, %r1, %r90;
	shl.b32 	%r46, %r45, 1;
	and.b32  	%r47, %r46, 2;
	sub.s32 	%r48, 1, %r47;
	and.b32  	%r49, %r45, 1;
	xor.b32  	%r50, %r49, 1;
	cvt.rn.f32.u32 	%f20, %r50;
	mov.b32 	%r51, %f19;
	shfl.sync.down.b32	%r52|%p6, %r51, %r43, 31, -1;
	mov.b32 	%f21, %r52;
	cvt.rn.f32.u32 	%f22, %r49;
	shfl.sync.up.b32	%r53|%p7, %r51, %r43, 0, -1;
	mov.b32 	%f23, %r53;
	mul.f32 	%f24, %f22, %f23;
	fma.rn.f32 	%f25, %f20, %f21, %f24;
	cvt.rn.f32.s32 	%f26, %r48;
	fma.rn.f32 	%f27, %f19, %f26, %f25;
	shr.s32 	%r54, %r93, 2;
	add.s32 	%r55, %r90, -1;
	shr.u32 	%r56, %r1, %r55;
	shl.b32 	%r57, %r56, 1;
	and.b32  	%r58, %r57, 2;
	sub.s32 	%r59, 1, %r58;
	and.b32  	%r60, %r56, 1;
	xor.b32  	%r61, %r60, 1;
	cvt.rn.f32.u32 	%f28, %r61;
	mov.b32 	%r62, %f27;
	shfl.sync.down.b32	%r63|%p8, %r62, %r54, 31, -1;
	mov.b32 	%f29, %r63;
	cvt.rn.f32.u32 	%f30, %r60;
	shfl.sync.up.b32	%r64|%p9, %r62, %r54, 0, -1;
	mov.b32 	%f31, %r64;
	mul.f32 	%f32, %f30, %f31;
	fma.rn.f32 	%f33, %f28, %f29, %f32;
	cvt.rn.f32.s32 	%f34, %r59;
	fma.rn.f32 	%f35, %f27, %f34, %f33;
	shr.s32 	%r65, %r93, 3;
	shr.u32 	%r66, %r1, %r44;
	shl.b32 	%r67, %r66, 1;
	and.b32  	%r68, %r67, 2;
	sub.s32 	%r69, 1, %r68;
	and.b32  	%r70, %r66, 1;
	xor.b32  	%r71, %r70, 1;
	cvt.rn.f32.u32 	%f36, %r71;
	mov.b32 	%r72, %f35;
	shfl.sync.down.b32	%r73|%p10, %r72, %r65, 31, -1;
	mov.b32 	%f37, %r73;
	cvt.rn.f32.u32 	%f38, %r70;
	shfl.sync.up.b32	%r74|%p11, %r72, %r65, 0, -1;
	mov.b32 	%f39, %r74;
	mul.f32 	%f40, %f38, %f39;
	fma.rn.f32 	%f41, %f36, %f37, %f40;
	cvt.rn.f32.s32 	%f42, %r69;
	fma.rn.f32 	%f55, %f35, %f42, %f41;
	shr.s32 	%r93, %r93, 4;
	add.s32 	%r90, %r90, -4;
	add.s32 	%r89, %r89, 4;
	setp.ne.s32 	%p12, %r89, 0;
	@%p12 bra 	$L__BB0_5;
$L__BB0_6:
	setp.eq.s32 	%p13, %r4, 0;
	@%p13 bra 	$L__BB0_9;
	sub.s32 	%r95, %r24, %r92;
	neg.s32 	%r94, %r4;
$L__BB0_8:
	.pragma "nounroll";
	add.s32 	%r95, %r95, -1;
	shr.u32 	%r75, %r1, %r95;
	shl.b32 	%r76, %r75, 1;
	and.b32  	%r77, %r76, 2;
	sub.s32 	%r78, 1, %r77;
	and.b32  	%r79, %r75, 1;
	xor.b32  	%r80, %r79, 1;
	cvt.rn.f32.u32 	%f43, %r80;
	mov.b32 	%r81, %f55;
	shfl.sync.down.b32	%r82|%p14, %r81, %r93, 31, -1;
	mov.b32 	%f44, %r82;
	cvt.rn.f32.u32 	%f45, %r79;
	shfl.sync.up.b32	%r83|%p15, %r81, %r93, 0, -1;
	mov.b32 	%f46, %r83;
	mul.f32 	%f47, %f45, %f46;
	fma.rn.f32 	%f48, %f43, %f44, %f47;
	cvt.rn.f32.s32 	%f49, %r78;
	fma.rn.f32 	%f55, %f55, %f49, %f48;
	shr.s32 	%r93, %r93, 1;
	add.s32 	%r94, %r94, 1;
	setp.ne.s32 	%p16, %r94, 0;
	@%p16 bra 	$L__BB0_8;
$L__BB0_9:
	setp.ge.s32 	%p17, %r1, %r26;
	@%p17 bra 	$L__BB0_11;
	shr.s32 	%r84, %r1, 31;
	shr.u32 	%r85, %r84, 27;
	add.s32 	%r86, %r1, %r85;
	and.b32  	%r87, %r86, -32;
	add.s32 	%r88, %r87, %r2;
	cvta.to.global.u64 	%rd10, %rd2;
	mul.wide.s32 	%rd11, %r88, 4;
	add.s64 	%rd12, %rd10, %rd11;
	st.global.f32 	[%rd12], %f55;
$L__BB0_11:
	ret;

}
	// .globl	_Z6FWT_GMPKfPfPKiiiiS1_
.visible .entry _Z6FWT_GMPKfPfPKiiiiS1_(
	.param .u64 .ptr .align 1 _Z6FWT_GMPKfPfPKiiiiS1__param_0,
	.param .u64 .ptr .align 1 _Z6FWT_GMPKfPfPKiiiiS1__param_1,
	.param .u64 .ptr .align 1 _Z6FWT_GMPKfPfPKiiiiS1__param_2,
	.param .u32 _Z6FWT_GMPKfPfPKiiiiS1__param_3,
	.param .u32 _Z6FWT_GMPKfPfPKiiiiS1__param_4,
	.param .u32 _Z6FWT_GMPKfPfPKiiiiS1__param_5,
	.param .u64 .ptr .align 1 _Z6FWT_GMPKfPfPKiiiiS1__param_6
)
{
	.reg .pred 	%p<10>;
	.reg .b32 	%r<204>;
	.reg .b32 	%f<75>;
	.reg .b64 	%rd<45>;

	ld.param.u64 	%rd3, [_Z6FWT_GMPKfPfPKiiiiS1__param_0];
	ld.param.u64 	%rd4, [_Z6FWT_GMPKfPfPKiiiiS1__param_1];
	ld.param.u64 	%rd5, [_Z6FWT_GMPKfPfPKiiiiS1__param_2];
	ld.param.u32 	%r22, [_Z6FWT_GMPKfPfPKiiiiS1__param_3];
	ld.param.u32 	%r23, [_Z6FWT_GMPKfPfPKiiiiS1__param_4];
	ld.param.u32 	%r24, [_Z6FWT_GMPKfPfPKiiiiS1__param_5];
	ld.param.u64 	%rd6, [_Z6FWT_GMPKfPfPKiiiiS1__param_6];
	cvta.to.global.u64 	%rd1, %rd6;
	cvta.to.global.u64 	%rd7, %rd5;
	mov.u32 	%r25, %tid.x;
	mov.u32 	%r26, %ctaid.x;
	mov.u32 	%r27, %ntid.x;
	mad.lo.s32 	%r1, %r26, %r27, %r25;
	shr.s32 	%r28, %r1, 31;
	shr.u32 	%r29, %r28, 27;
	add.s32 	%r30, %r1, %r29;
	and.b32  	%r31, %r30, -32;
	sub.s32 	%r2, %r1, %r31;
	mul.wide.s32 	%rd8, %r1, 4;
	add.s64 	%rd9, %rd7, %rd8;
	ld.global.u32 	%r3, [%rd9];
	setp.ge.s32 	%p1, %r1, %r24;
	@%p1 bra 	$L__BB1_2;
	cvta.to.global.u64 	%rd10, %rd3;
	add.s64 	%rd12, %rd10, %rd8;
	ld.global.f32 	%f74, [%rd12];
$L__BB1_2:
	add.s64 	%rd2, %rd1, %rd8;
	st.global.f32 	[%rd2], %f74;
	setp.lt.s32 	%p2, %r22, 1;
	@%p2 bra 	$L__BB1_11;
	shr.u32 	%r33, %r23, 31;
	add.s32 	%r34, %r23, %r33;
	shr.s32 	%r201, %r34, 1;
	and.b32  	%r6, %r22, 3;
	setp.lt.u32 	%p3, %r22, 4;
	mov.b32 	%r202, 0;
	@%p3 bra 	$L__BB1_6;
	and.b32  	%r202, %r22, 2147483644;
	add.s32 	%r198, %r22, -2;
	neg.s32 	%r197, %r202;
$L__BB1_5:
	.pragma "nounroll";
	add.s32 	%r38, %r198, 1;
	shr.u32 	%r39, %r1, %r38;
	shl.b32 	%r40, %r39, 1;
	and.b32  	%r41, %r40, 2;
	sub.s32 	%r42, 1, %r41;
	and.b32  	%r43, %r39, 1;
	xor.b32  	%r44, %r43, 1;
	cvt.rn.f32.u32 	%f14, %r44;
	add.s32 	%r45, %r201, %r2;
	shr.s32 	%r46, %r45, 31;
	shr.u32 	%r47, %r46, 27;
	add.s32 	%r48, %r45, %r47;
	and.b32  	%r49, %r48, -32;
	sub.s32 	%r50, %r45, %r49;
	add.s32 	%r51, %r31, %r50;
	mul.wide.s32 	%rd14, %r51, 4;
	add.s64 	%rd15, %rd1, %rd14;
	ld.global.f32 	%f15, [%rd15];
	cvt.rn.f32.u32 	%f16, %r43;
	sub.s32 	%r52, %r2, %r201;
	shr.s32 	%r53, %r52, 31;
	shr.u32 	%r54, %r53, 27;
	add.s32 	%r55, %r52, %r54;
	and.b32  	%r56, %r55, -32;
	sub.s32 	%r57, %r52, %r56;
	add.s32 	%r58, %r31, %r57;
	mul.wide.s32 	%rd16, %r58, 4;
	add.s64 	%rd17, %rd1, %rd16;
	ld.global.f32 	%f17, [%rd17];
	mul.f32 	%f18, %f17, %f16;
	fma.rn.f32 	%f19, %f15, %f14, %f18;
	cvt.rn.f32.s32 	%f20, %r42;
	fma.rn.f32 	%f21, %f74, %f20, %f19;
	st.global.f32 	[%rd2], %f21;
	shr.s32 	%r59, %r201, 1;
	add.s32 	%r60, %r198, -2;
	shr.u32 	%r61, %r1, %r198;
	shl.b32 	%r62, %r61, 1;
	and.b32  	%r63, %r62, 2;
	sub.s32 	%r64, 1, %r63;
	and.b32  	%r65, %r61, 1;
	xor.b32  	%r66, %r65, 1;
	cvt.rn.f32.u32 	%f22, %r66;
	add.s32 	%r67, %r59, %r2;
	shr.s32 	%r68, %r67, 31;
	shr.u32 	%r69, %r68, 27;
	add.s32 	%r70, %r67, %r69;
	and.b32  	%r71, %r70, -32;
	sub.s32 	%r72, %r67, %r71;
	add.s32 	%r73, %r31, %r72;
	mul.wide.s32 	%rd18, %r73, 4;
	add.s64 	%rd19, %rd1, %rd18;
	ld.global.f32 	%f23, [%rd19];
	cvt.rn.f32.u32 	%f24, %r65;
	sub.s32 	%r74, %r2, %r59;
	shr.s32 	%r75, %r74, 31;
	shr.u32 	%r76, %r75, 27;
	add.s32 	%r77, %r74, %r76;
	and.b32  	%r78, %r77, -32;
	sub.s32 	%r79, %r74, %r78;
	add.s32 	%r80, %r31, %r79;
	mul.wide.s32 	%rd20, %r80, 4;
	add.s64 	%rd21, %rd1, %rd20;
	ld.global.f32 	%f25, [%rd21];
	mul.f32 	%f26, %f25, %f24;
	fma.rn.f32 	%f27, %f23, %f22, %f26;
	cvt.rn.f32.s32 	%f28, %r64;
	fma.rn.f32 	%f29, %f21, %f28, %f27;
	st.global.f32 	[%rd2], %f29;
	shr.s32 	%r81, %r201, 2;
	add.s32 	%r82, %r198, -1;
	shr.u32 	%r83, %r1, %r82;
	shl.b32 	%r84, %r83, 1;
	and.b32  	%r85, %r84, 2;
	sub.s32 	%r86, 1, %r85;
	and.b32  	%r87, %r83, 1;
	xor.b32  	%r88, %r87, 1;
	cvt.rn.f32.u32 	%f30, %r88;
	add.s32 	%r89, %r81, %r2;
	shr.s32 	%r90, %r89, 31;
	shr.u32 	%r91, %r90, 27;
	add.s32 	%r92, %r89, %r91;
	and.b32  	%r93, %r92, -32;
	sub.s32 	%r94, %r89, %r93;
	add.s32 	%r95, %r31, %r94;
	mul.wide.s32 	%rd22, %r95, 4;
	add.s64 	%rd23, %rd1, %rd22;
	ld.global.f32 	%f31, [%rd23];
	cvt.rn.f32.u32 	%f32, %r87;
	sub.s32 	%r96, %r2, %r81;
	shr.s32 	%r97, %r96, 31;
	shr.u32 	%r98, %r97, 27;
	add.s32 	%r99, %r96, %r98;
	and.b32  	%r100, %r99, -32;
	sub.s32 	%r101, %r96, %r100;
	add.s32 	%r102, %r31, %r101;
	mul.wide.s32 	%rd24, %r102, 4;
	add.s64 	%rd25, %rd1, %rd24;
	ld.global.f32 	%f33, [%rd25];
	mul.f32 	%f34, %f33, %f32;
	fma.rn.f32 	%f35, %f31, %f30, %f34;
	cvt.rn.f32.s32 	%f36, %r86;
	fma.rn.f32 	%f37, %f29, %f36, %f35;
	st.global.f32 	[%rd2], %f37;
	shr.s32 	%r103, %r201, 3;
	shr.u32 	%r104, %r1, %r60;
	shl.b32 	%r105, %r104, 1;
	and.b32  	%r106, %r105, 2;
	sub.s32 	%r107, 1, %r106;
	and.b32  	%r108, %r104, 1;
	xor.b32  	%r109, %r108, 1;
	cvt.rn.f32.u32 	%f38, %r109;
	add.s32 	%r110, %r103, %r2;
	shr.s32 	%r111, %r110, 31;
	shr.u32 	%r112, %r111, 27;
	add.s32 	%r113, %r110, %r112;
	and.b32  	%r114, %r113, -32;
	sub.s32 	%r115, %r110, %r114;
	add.s32 	%r116, %r31, %r115;
	mul.wide.s32 	%rd26, %r116, 4;
	add.s64 	%rd27, %rd1, %rd26;
	ld.global.f32 	%f39, [%rd27];
	cvt.rn.f32.u32 	%f40, %r108;
	sub.s32 	%r117, %r2, %r103;
	shr.s32 	%r118, %r117, 31;
	shr.u32 	%r119, %r118, 27;
	add.s32 	%r120, %r117, %r119;
	and.b32  	%r121, %r120, -32;
	sub.s32 	%r122, %r117, %r121;
	add.s32 	%r123, %r31, %r122;
	mul.wide.s32 	%rd28, %r123, 4;
	add.s64 	%rd29, %rd1, %rd28;
	ld.global.f32 	%f41, [%rd29];
	mul.f32 	%f42, %f41, %f40;
	fma.rn.f32 	%f43, %f39, %f38, %f42;
	cvt.rn.f32.s32 	%f44, %r107;
	fma.rn.f32 	%f74, %f37, %f44, %f43;
	st.global.f32 	[%rd2], %f74;
	shr.s32 	%r201, %r201, 4;
	add.s32 	%r198, %r198, -4;
	add.s32 	%r197, %r197, 4;
	setp.ne.s32 	%p4, %r197, 0;
	@%p4 bra 	$L__BB1_5;
$L__BB1_6:
	setp.eq.s32 	%p5, %r6, 0;
	@%p5 bra 	$L__BB1_11;
	setp.eq.s32 	%p6, %r6, 1;
	@%p6 bra 	$L__BB1_9;
	not.b32 	%r124, %r202;
	add.s32 	%r125, %r22, %r124;
	shr.u32 	%r126, %r1, %r125;
	shl.b32 	%r127, %r126, 1;
	and.b32  	%r128, %r127, 2;
	sub.s32 	%r129, 1, %r128;
	and.b32  	%r130, %r126, 1;
	xor.b32  	%r131, %r130, 1;
	cvt.rn.f32.u32 	%f46, %r131;
	add.s32 	%r132, %r201, %r2;
	shr.s32 	%r133, %r132, 31;
	shr.u32 	%r134, %r133, 27;
	add.s32 	%r135, %r132, %r134;
	and.b32  	%r136, %r135, -32;
	sub.s32 	%r137, %r132, %r136;
	add.s32 	%r138, %r31, %r137;
	mul.wide.s32 	%rd30, %r138, 4;
	add.s64 	%rd31, %rd1, %rd30;
	ld.global.f32 	%f47, [%rd31];
	cvt.rn.f32.u32 	%f48, %r130;
	sub.s32 	%r139, %r2, %r201;
	shr.s32 	%r140, %r139, 31;
	shr.u32 	%r141, %r140, 27;
	add.s32 	%r142, %r139, %r141;
	and.b32  	%r143, %r142, -32;
	sub.s32 	%r144, %r139, %r143;
	add.s32 	%r145, %r31, %r144;
	mul.wide.s32 	%rd32, %r145, 4;
	add.s64 	%rd33, %rd1, %rd32;
	ld.global.f32 	%f49, [%rd33];
	mul.f32 	%f50, %f49, %f48;
	fma.rn.f32 	%f51, %f47, %f46, %f50;
	cvt.rn.f32.s32 	%f52, %r129;
	fma.rn.f32 	%f53, %f74, %f52, %f51;
	st.global.f32 	[%rd2], %f53;
	shr.s32 	%r146, %r201, 1;
	sub.s32 	%r147, %r22, %r202;
	add.s32 	%r148, %r147, -2;
	shr.u32 	%r149, %r1, %r148;
	shl.b32 	%r150, %r149, 1;
	and.b32  	%r151, %r150, 2;
	sub.s32 	%r152, 1, %r151;
	and.b32  	%r153, %r149, 1;
	xor.b32  	%r154, %r153, 1;
	cvt.rn.f32.u32 	%f54, %r154;
	add.s32 	%r155, %r146, %r2;
	shr.s32 	%r156, %r155, 31;
	shr.u32 	%r157, %r156, 27;
	add.s32 	%r158, %r155, %r157;
	and.b32  	%r159, %r158, -32;
	sub.s32 	%r160, %r155, %r159;
	add.s32 	%r161, %r31, %r160;
	mul.wide.s32 	%rd34, %r161, 4;
	add.s64 	%rd35, %rd1, %rd34;
	ld.global.f32 	%f55, [%rd35];
	cvt.rn.f32.u32 	%f56, %r153;
	sub.s32 	%r162, %r2, %r146;
	shr.s32 	%r163, %r162, 31;
	shr.u32 	%r164, %r163, 27;
	add.s32 	%r165, %r162, %r164;
	and.b32  	%r166, %r165, -32;
	sub.s32 	%r167, %r162, %r166;
	add.s32 	%r168, %r31, %r167;
	mul.wide.s32 	%rd36, %r168, 4;
	add.s64 	%rd37, %rd1, %rd36;
	ld.global.f32 	%f57, [%rd37];
	mul.f32 	%f58, %f57, %f56;
	fma.rn.f32 	%f59, %f55, %f54, %f58;
	cvt.rn.f32.s32 	%f60, %r152;
	fma.rn.f32 	%f74, %f53, %f60, %f59;
	st.global.f32 	[%rd2], %f74;
	shr.s32 	%r201, %r201, 2;
	add.s32 	%r202, %r202, 2;
$L__BB1_9:
	and.b32  	%r169, %r22, 1;
	setp.eq.b32 	%p7, %r169, 1;
	not.pred 	%p8, %p7;
	@%p8 bra 	$L__BB1_11;
	not.b32 	%r170, %r202;
	add.s32 	%r171, %r22, %r170;
	shr.u32 	%r172, %r1, %r171;
	shl.b32 	%r173, %r172, 1;
	and.b32  	%r174, %r173, 2;
	sub.s32 	%r175, 1, %r174;
	and.b32  	%r176, %r172, 1;
	xor.b32  	%r177, %r176, 1;
	cvt.rn.f32.u32 	%f61, %r177;
	add.s32 	%r178, %r201, %r2;
	shr.s32 	%r179, %r178, 31;
	shr.u32 	%r180, %r179, 27;
	add.s32 	%r181, %r178, %r180;
	and.b32  	%r182, %r181, -32;
	sub.s32 	%r183, %r178, %r182;
	add.s32 	%r184, %r31, %r183;
	mul.wide.s32 	%rd38, %r184, 4;
	add.s64 	%rd39, %rd1, %rd38;
	ld.global.f32 	%f62, [%rd39];
	cvt.rn.f32.u32 	%f63, %r176;
	sub.s32 	%r185, %r2, %r201;
	shr.s32 	%r186, %r185, 31;
	shr.u32 	%r187, %r186, 27;
	add.s32 	%r188, %r185, %r187;
	and.b32  	%r189, %r188, -32;
	sub.s32 	%r190, %r185, %r189;
	add.s32 	%r191, %r31, %r190;
	mul.wide.s32 	%rd40, %r191, 4;
	add.s64 	%rd41, %rd1, %rd40;
	ld.global.f32 	%f64, [%rd41];
	mul.f32 	%f65, %f64, %f63;
	fma.rn.f32 	%f66, %f62, %f61, %f65;
	cvt.rn.f32.s32 	%f67, %r175;
	fma.rn.f32 	%f74, %f74, %f67, %f66;
	st.global.f32 	[%rd2], %f74;
$L__BB1_11:
	setp.ge.s32 	%p9, %r1, %r24;
	@%p9 bra 	$L__BB1_13;
	add.s32 	%r196, %r31, %r3;
	cvta.to.global.u64 	%rd42, %rd4;
	mul.wide.s32 	%rd43, %r196, 4;
	add.s64 	%rd44, %rd42, %rd43;
	st.global.f32 	[%rd44], %f74;
$L__BB1_13:
	ret;

}
	// .globl	_Z6FWT_SMPKfPfPKiiii
.visible .entry _Z6FWT_SMPKfPfPKiiii(
	.param .u64 .ptr .align 1 _Z6FWT_SMPKfPfPKiiii_param_0,
	.param .u64 .ptr .align 1 _Z6FWT_SMPKfPfPKiiii_param_1,
	.param .u64 .ptr .align 1 _Z6FWT_SMPKfPfPKiiii_param_2,
	.param .u32 _Z6FWT_SMPKfPfPKiiii_param_3,
	.param .u32 _Z6FWT_SMPKfPfPKiiii_param_4,
	.param .u32 _Z6FWT_SMPKfPfPKiiii_param_5
)
{
	.reg .pred 	%p<10>;
	.reg .b32 	%r<221>;
	.reg .b32 	%f<75>;
	.reg .b64 	%rd<13>;

	ld.param.u64 	%rd1, [_Z6FWT_SMPKfPfPKiiii_param_0];
	ld.param.u64 	%rd2, [_Z6FWT_SMPKfPfPKiiii_param_1];
	ld.param.u64 	%rd3, [_Z6FWT_SMPKfPfPKiiii_param_2];
	ld.param.u32 	%r23, [_Z6FWT_SMPKfPfPKiiii_param_3];
	ld.param.u32 	%r24, [_Z6FWT_SMPKfPfPKiiii_param_4];
	ld.param.u32 	%r25, [_Z6FWT_SMPKfPfPKiiii_param_5];
	cvta.to.global.u64 	%rd4, %rd3;
	mov.u32 	%r26, %tid.x;
	mov.u32 	%r27, %ctaid.x;
	mov.u32 	%r28, %ntid.x;
	mad.lo.s32 	%r1, %r27, %r28, %r26;
	shr.s32 	%r29, %r1, 31;
	shr.u32 	%r30, %r29, 27;
	add.s32 	%r31, %r1, %r30;
	and.b32  	%r32, %r31, -32;
	sub.s32 	%r2, %r1, %r32;
	mul.wide.s32 	%rd5, %r1, 4;
	add.s64 	%rd6, %rd4, %rd5;
	ld.global.u32 	%r3, [%rd6];
	setp.ge.s32 	%p1, %r1, %r25;
	@%p1 bra 	$L__BB2_2;
	cvta.to.global.u64 	%rd7, %rd1;
	add.s64 	%rd9, %rd7, %rd5;
	ld.global.f32 	%f74, [%rd9];
$L__BB2_2:
	shl.b32 	%r33, %r2, 2;
	mov.u32 	%r34, F1_shared;
	add.s32 	%r4, %r34, %r33;
	st.shared.f32 	[%r4], %f74;
	setp.lt.s32 	%p2, %r23, 1;
	@%p2 bra 	$L__BB2_11;
	shr.u32 	%r36, %r24, 31;
	add.s32 	%r37, %r24, %r36;
	shr.s32 	%r218, %r37, 1;
	add.s32 	%r6, %r2, 32;
	and.b32  	%r7, %r23, 3;
	setp.lt.u32 	%p3, %r23, 4;
	mov.b32 	%r219, 0;
	@%p3 bra 	$L__BB2_6;
	and.b32  	%r219, %r23, 2147483644;
	add.s32 	%r215, %r23, -2;
	neg.s32 	%r214, %r219;
$L__BB2_5:
	.pragma "nounroll";
	add.s32 	%r38, %r215, 1;
	shr.u32 	%r39, %r1, %r38;
	shl.b32 	%r40, %r39, 1;
	and.b32  	%r41, %r40, 2;
	sub.s32 	%r42, 1, %r41;
	and.b32  	%r43, %r39, 1;
	xor.b32  	%r44, %r43, 1;
	cvt.rn.f32.u32 	%f14, %r44;
	add.s32 	%r45, %r218, %r2;
	shr.s32 	%r46, %r45, 31;
	shr.u32 	%r47, %r46, 27;
	add.s32 	%r48, %r45, %r47;
	and.b32  	%r49, %r48, 1073741792;
	sub.s32 	%r50, %r45, %r49;
	shl.b32 	%r51, %r50, 2;
	add.s32 	%r53, %r34, %r51;
	ld.shared.f32 	%f15, [%r53];
	cvt.rn.f32.u32 	%f16, %r43;
	sub.s32 	%r54, %r6, %r218;
	shr.s32 	%r55, %r54, 31;
	shr.u32 	%r56, %r55, 27;
	add.s32 	%r57, %r54, %r56;
	and.b32  	%r58, %r57, 1073741792;
	sub.s32 	%r59, %r54, %r58;
	shl.b32 	%r60, %r59, 2;
	add.s32 	%r61, %r34, %r60;
	ld.shared.f32 	%f17, [%r61];
	mul.f32 	%f18, %f17, %f16;
	fma.rn.f32 	%f19, %f15, %f14, %f18;
	cvt.rn.f32.s32 	%f20, %r42;
	fma.rn.f32 	%f21, %f74, %f20, %f19;
	st.shared.f32 	[%r4], %f21;
	shr.s32 	%r62, %r218, 1;
	add.s32 	%r63, %r215, -2;
	shr.u32 	%r64, %r1, %r215;
	shl.b32 	%r65, %r64, 1;
	and.b32  	%r66, %r65, 2;
	sub.s32 	%r67, 1, %r66;
	and.b32  	%r68, %r64, 1;
	xor.b32  	%r69, %r68, 1;
	cvt.rn.f32.u32 	%f22, %r69;
	add.s32 	%r70, %r62, %r2;
	shr.s32 	%r71, %r70, 31;
	shr.u32 	%r72, %r71, 27;
	add.s32 	%r73, %r70, %r72;
	and.b32  	%r74, %r73, 1073741792;
	sub.s32 	%r75, %r70, %r74;
	shl.b32 	%r76, %r75, 2;
	add.s32 	%r77, %r34, %r76;
	ld.shared.f32 	%f23, [%r77];
	cvt.rn.f32.u32 	%f24, %r68;
	sub.s32 	%r78, %r6, %r62;
	shr.s32 	%r79, %r78, 31;
	shr.u32 	%r80, %r79, 27;
	add.s32 	%r81, %r78, %r80;
	and.b32  	%r82, %r81, 1073741792;
	sub.s32 	%r83, %r78, %r82;
	shl.b32 	%r84, %r83, 2;
	add.s32 	%r85, %r34, %r84;
	ld.shared.f32 	%f25, [%r85];
	mul.f32 	%f26, %f25, %f24;
	fma.rn.f32 	%f27, %f23, %f22, %f26;
	cvt.rn.f32.s32 	%f28, %r67;
	fma.rn.f32 	%f29, %f21, %f28, %f27;
	st.shared.f32 	[%r4], %f29;
	shr.s32 	%r86, %r218, 2;
	add.s32 	%r87, %r215, -1;
	shr.u32 	%r88, %r1, %r87;
	shl.b32 	%r89, %r88, 1;
	and.b32  	%r90, %r89, 2;
	sub.s32 	%r91, 1, %r90;
	and.b32  	%r92, %r88, 1;
	xor.b32  	%r93, %r92, 1;
	cvt.rn.f32.u32 	%f30, %r93;
	add.s32 	%r94, %r86, %r2;
	shr.s32 	%r95, %r94, 31;
	shr.u32 	%r96, %r95, 27;
	add.s32 	%r97, %r94, %r96;
	and.b32  	%r98, %r97, 1073741792;
	sub.s32 	%r99, %r94, %r98;
	shl.b32 	%r100, %r99, 2;
	add.s32 	%r101, %r34, %r100;
	ld.shared.f32 	%f31, [%r101];
	cvt.rn.f32.u32 	%f32, %r92;
	sub.s32 	%r102, %r6, %r86;
	shr.s32 	%r103, %r102, 31;
	shr.u32 	%r104, %r103, 27;
	add.s32 	%r105, %r102, %r104;
	and.b32  	%r106, %r105, 1073741792;
	sub.s32 	%r107, %r102, %r106;
	shl.b32 	%r108, %r107, 2;
	add.s32 	%r109, %r34, %r108;
	ld.shared.f32 	%f33, [%r109];
	mul.f32 	%f34, %f33, %f32;
	fma.rn.f32 	%f35, %f31, %f30, %f34;
	cvt.rn.f32.s32 	%f36, %r91;
	fma.rn.f32 	%f37, %f29, %f36, %f35;
	st.shared.f32 	[%r4], %f37;
	shr.s32 	%r110, %r218, 3;
	shr.u32 	%r111, %r1, %r63;
	shl.b32 	%r112, %r111, 1;
	and.b32  	%r113, %r112, 2;
	sub.s32 	%r114, 1, %r113;
	and.b32  	%r115, %r111, 1;
	xor.b32  	%r116, %r115, 1;
	cvt.rn.f32.u32 	%f38, %r116;
	add.s32 	%r117, %r110, %r2;
	shr.s32 	%r118, %r117, 31;
	shr.u32 	%r119, %r118, 27;
	add.s32 	%r120, %r117, %r119;
	and.b32  	%r121, %r120, 1073741792;
	sub.s32 	%r122, %r117, %r121;
	shl.b32 	%r123, %r122, 2;
	add.s32 	%r124, %r34, %r123;
	ld.shared.f32 	%f39, [%r124];
	cvt.rn.f32.u32 	%f40, %r115;
	sub.s32 	%r125, %r6, %r110;
	shr.s32 	%r126, %r125, 31;
	shr.u32 	%r127, %r126, 27;
	add.s32 	%r128, %r125, %r127;
	and.b32  	%r129, %r128, 1073741792;
	sub.s32 	%r130, %r125, %r129;
	shl.b32 	%r131, %r130, 2;
	add.s32 	%r132, %r34, %r131;
	ld.shared.f32 	%f41, [%r132];
	mul.f32 	%f42, %f41, %f40;
	fma.rn.f32 	%f43, %f39, %f38, %f42;
	cvt.rn.f32.s32 	%f44, %r114;
	fma.rn.f32 	%f74, %f37, %f44, %f43;
	st.shared.f32 	[%r4], %f74;
	shr.s32 	%r218, %r218, 4;
	add.s32 	%r215, %r215, -4;
	add.s32 	%r214, %r214, 4;
	setp.ne.s32 	%p4, %r214, 0;
	@%p4 bra 	$L__BB2_5;
$L__BB2_6:
	setp.eq.s32 	%p5, %r7, 0;
	@%p5 bra 	$L__BB2_11;
	setp.eq.s32 	%p6, %r7, 1;
	@%p6 bra 	$L__BB2_9;
	not.b32 	%r133, %r219;
	add.s32 	%r134, %r23, %r133;
	shr.u32 	%r135, %r1, %r134;
	shl.b32 	%r136, %r135, 1;
	and.b32  	%r137, %r136, 2;
	sub.s32 	%r138, 1, %r137;
	and.b32  	%r139, %r135, 1;
	xor.b32  	%r140, %r139, 1;
	cvt.rn.f32.u32 	%f46, %r140;
	add.s32 	%r141, %r218, %r2;
	shr.s32 	%r142, %r141, 31;
	shr.u32 	%r143, %r142, 27;
	add.s32 	%r144, %r141, %r143;
	and.b32  	%r145, %r144, 1073741792;
	sub.s32 	%r146, %r141, %r145;
	shl.b32 	%r147, %r146, 2;
	add.s32 	%r149, %r34, %r147;
	ld.shared.f32 	%f47, [%r149];
	cvt.rn.f32.u32 	%f48, %r139;
	sub.s32 	%r150, %r6, %r218;
	shr.s32 	%r151, %r150, 31;
	shr.u32 	%r152, %r151, 27;
	add.s32 	%r153, %r150, %r152;
	and.b32  	%r154, %r153, 1073741792;
	sub.s32 	%r155, %r150, %r154;
	shl.b32 	%r156, %r155, 2;
	add.s32 	%r157, %r34, %r156;
	ld.shared.f32 	%f49, [%r157];
	mul.f32 	%f50, %f49, %f48;
	fma.rn.f32 	%f51, %f47, %f46, %f50;
	cvt.rn.f32.s32 	%f52, %r138;
	fma.rn.f32 	%f53, %f74, %f52, %f51;
	st.shared.f32 	[%r4], %f53;
	shr.s32 	%r158, %r218, 1;
	sub.s32 	%r159, %r23, %r219;
	add.s32 	%r160, %r159, -2;
	shr.u32 	%r161, %r1, %r160;
	shl.b32 	%r162, %r161, 1;
	and.b32  	%r163, %r162, 2;
	sub.s32 	%r164, 1, %r163;
	and.b32  	%r165, %r161, 1;
	xor.b32  	%r166, %r165, 1;
	cvt.rn.f32.u32 	%f54, %r166;
	add.s32 	%r167, %r158, %r2;
	shr.s32 	%r168, %r167, 31;
	shr.u32 	%r169, %r168, 27;
	add.s32 	%r170, %r167, %r169;
	and.b32  	%r171, %r170, 1073741792;
	sub.s32 	%r172, %r167, %r171;
	shl.b32 	%r173, %r172, 2;
	add.s32 	%r174, %r34, %r173;
	ld.shared.f32 	%f55, [%r174];
	cvt.rn.f32.u32 	%f56, %r165;
	sub.s32 	%r175, %r6, %r158;
	shr.s32 	%r176, %r175, 31;
	shr.u32 	%r177, %r176, 27;
	add.s32 	%r178, %r175, %r177;
	and.b32  	%r179, %r178, 1073741792;
	sub.s32 	%r180, %r175, %r179;
	shl.b32 	%r181, %r180, 2;
	add.s32 	%r182, %r34, %r181;
	ld.shared.f32 	%f57, [%r182];
	mul.f32 	%f58, %f57, %f56;
	fma.rn.f32 	%f59, %f55, %f54, %f58;
	cvt.rn.f32.s32 	%f60, %r164;
	fma.rn.f32 	%f74, %f53, %f60, %f59;
	st.shared.f32 	[%r4], %f74;
	shr.s32 	%r218, %r218, 2;
	add.s32 	%r219, %r219, 2;
$L__BB2_9:
	and.b32  	%r183, %r23, 1;
	setp.eq.b32 	%p7, %r183, 1;
	not.pred 	%p8, %p7;
	@%p8 bra 	$L__BB2_11;
	not.b32 	%r184, %r219;
	add.s32 	%r185, %r23, %r184;
	shr.u32 	%r186, %r1, %r185;
	shl.b32 	%r187, %r186, 1;
	and.b32  	%r188, %r187, 2;
	sub.s32 	%r189, 1, %r188;
	and.b32  	%r190, %r186, 1;
	xor.b32  	%r191, %r190, 1;
	cvt.rn.f32.u32 	%f61, %r191;
	add.s32 	%r192, %r218, %r2;
	shr.s32 	%r193, %r192, 31;
	shr.u32 	%r194, %r193, 27;
	add.s32 	%r195, %r192, %r194;
	and.b32  	%r196, %r195, 1073741792;
	sub.s32 	%r197, %r192, %r196;
	shl.b32 	%r198, %r197, 2;
	add.s32 	%r200, %r34, %r198;
	ld.shared.f32 	%f62, [%r200];
	cvt.rn.f32.u32 	%f63, %r190;
	sub.s32 	%r201, %r6, %r218;
	shr.s32 	%r202, %r201, 31;
	shr.u32 	%r203, %r202, 27;
	add.s32 	%r204, %r201, %r203;
	and.b32  	%r205, %r204, 1073741792;
	sub.s32 	%r206, %r201, %r205;
	shl.b32 	%r207, %r206, 2;
	add.s32 	%r208, %r34, %r207;
	ld.shared.f32 	%f64, [%r208];
	mul.f32 	%f65, %f64, %f63;
	fma.rn.f32 	%f66, %f62, %f61, %f65;
	cvt.rn.f32.s32 	%f67, %r189;
	fma.rn.f32 	%f74, %f74, %f67, %f66;
	st.shared.f32 	[%r4], %f74;
$L__BB2_11:
	setp.ge.s32 	%p9, %r1, %r25;
	@%p9 bra 	$L__BB2_13;
	add.s32 	%r213, %r32, %r3;
	cvta.to.global.u64 	%rd10, %rd2;
	mul.wide.s32 	%rd11, %r213, 4;
	add.s64 	%rd12, %rd10, %rd11;
	st.global.f32 	[%rd12], %f74;
$L__BB2_13:
	ret;

}


// ===== COMPILED SASS (sm_100) =====

	.target	sm_100

	.elftype	@"ET_EXEC"


//--------------------- .note.nv.tkinfo           --------------------------
	.section	.note.nv.tkinfo,"",@"SHT_NOTE"
	.sectionflags	@"SHF_NOTE_NV_TKINFO"
	.tkinfo
        /*0018*/ 	.word	0x00000002
        /*0030*/ 	.string	""
        /*0030*/ 	.string	"ptxas"
        /*0030*/ 	.string	"Cuda compilation tools, release 13.0, V13.0.88"
        /*0030*/ 	.string	"Build cuda_13.0.r13.0/compiler.36424714_0"
        /*0030*/ 	.string	"-arch sm_100 -m 64 "



//--------------------- .note.nv.cuinfo           --------------------------
	.section	.note.nv.cuinfo,"",@"SHT_NOTE"
	.sectionflags	@"SHF_NOTE_NV_CUINFO"
        /*0018*/ 	.short	0x0002
        /*001a*/ 	.short	0x0064
        /*001c*/ 	.short	0x0082
	.zero		2


//--------------------- .nv.info                  --------------------------
	.section	.nv.info,"",@"SHT_CUDA_INFO"
	.align	4


	//----- nvinfo : EIATTR_REGCOUNT
	.align		4
        /*0000*/ 	.byte	0x04, 0x2f
        /*0002*/ 	.short	(.L_1 - .L_0)
	.align		4
.L_0:
        /*0004*/ 	.word	index@(_Z8FWT_SHFLPKfPfPKiiii)
        /*0008*/ 	.word	0x0000000e


	//----- nvinfo : EIATTR_FRAME_SIZE
	.align		4
.L_1:
        /*000c*/ 	.byte	0x04, 0x11
        /*000e*/ 	.short	(.L_3 - .L_2)
	.align		4
.L_2:
        /*0010*/ 	.word	index@(_Z8FWT_SHFLPKfPfPKiiii)
        /*0014*/ 	.word	0x00000000


	//----- nvinfo : EIATTR_REGCOUNT
	.align		4
.L_3:
        /*0018*/ 	.byte	0x04, 0x2f
        /*001a*/ 	.short	(.L_5 - .L_4)
	.align		4
.L_4:
        /*001c*/ 	.word	index@(_Z6FWT_GMPKfPfPKiiiiS1_)
        /*0020*/ 	.word	0x00000019


	//----- nvinfo : EIATTR_FRAME_SIZE
	.align		4
.L_5:
        /*0024*/ 	.byte	0x04, 0x11
        /*0026*/ 	.short	(.L_7 - .L_6)
	.align		4
.L_6:
        /*0028*/ 	.word	index@(_Z6FWT_GMPKfPfPKiiiiS1_)
        /*002c*/ 	.word	0x00000000


	//----- nvinfo : EIATTR_REGCOUNT
	.align		4
.L_7:
        /*0030*/ 	.byte	0x04, 0x2f
        /*0032*/ 	.short	(.L_9 - .L_8)
	.align		4
.L_8:
        /*0034*/ 	.word	index@(_Z6FWT_SMPKfPfPKiiii)
        /*0038*/ 	.word	0x00000015


	//----- nvinfo : EIATTR_FRAME_SIZE
	.align		4
.L_9:
        /*003c*/ 	.byte	0x04, 0x11
        /*003e*/ 	.short	(.L_11 - .L_10)
	.align		4
.L_10:
        /*0040*/ 	.word	index@(_Z6FWT_SMPKfPfPKiiii)
        /*0044*/ 	.word	0x00000000


	//----- nvinfo : EIATTR_MIN_STACK_SIZE
	.align		4
.L_11:
        /*0048*/ 	.byte	0x04, 0x12
        /*004a*/ 	.short	(.L_13 - .L_12)
	.align		4
.L_12:
        /*004c*/ 	.word	index@(_Z6FWT_SMPKfPfPKiiii)
        /*0050*/ 	.word	0x00000000


	//----- nvinfo : EIATTR_MIN_STACK_SIZE
	.align		4
.L_13:
        /*0054*/ 	.byte	0x04, 0x12
        /*0056*/ 	.short	(.L_15 - .L_14)
	.align		4
.L_14:
        /*0058*/ 	.word	index@(_Z6FWT_GMPKfPfPKiiiiS1_)
        /*005c*/ 	.word	0x00000000


	//----- nvinfo : EIATTR_MIN_STACK_SIZE
	.align		4
.L_15:
        /*0060*/ 	.byte	0x04, 0x12
        /*0062*/ 	.short	(.L_17 - .L_16)
	.align		4
.L_16:
        /*0064*/ 	.word	index@(_Z8FWT_SHFLPKfPfPKiiii)
        /*0068*/ 	.word	0x00000000
.L_17:


//--------------------- .nv.compat                --------------------------
	.section	.nv.compat,"",@"SHT_CUDA_COMPAT_INFO"
	.align	4
        /*0000*/ 	.byte	0x02, 0x09, 0x00, 0x00, 0x02, 0x02, 0x01, 0x00, 0x02, 0x05, 0x05, 0x00, 0x03, 0x07, 0x01, 0x01
        /*0010*/ 	.byte	0x02, 0x03, 0x00, 0x00, 0x02, 0x06, 0x01, 0x00, 0x04, 0x0b, 0x08, 0x00, 0x09, 0x00, 0x00, 0x00
        /*0020*/ 	.byte	0x00, 0x00, 0x00, 0x00


//--------------------- .nv.info._Z6FWT_SMPKfPfPKiiii --------------------------
	.section	.nv.info._Z6FWT_SMPKfPfPKiiii,"",@"SHT_CUDA_INFO"
	.sectionflags	@""
	.align	4


	//----- nvinfo : EIATTR_CUDA_API_VERSION
	.align		4
        /*0000*/ 	.byte	0x04, 0x37
        /*0002*/ 	.short	(.L_19 - .L_18)
.L_18:
        /*0004*/ 	.word	0x00000082


	//----- nvinfo : EIATTR_KPARAM_INFO
	.align		4
.L_19:
        /*0008*/ 	.byte	0x04, 0x17
        /*000a*/ 	.short	(.L_21 - .L_20)
.L_20:
        /*000c*/ 	.word	0x00000000
        /*0010*/ 	.short	0x0005
        /*0012*/ 	.short	0x0020
        /*0014*/ 	.byte	0x00, 0xf0, 0x11, 0x00


	//----- nvinfo : EIATTR_KPARAM_INFO
	.align		4
.L_21:
        /*0018*/ 	.byte	0x04, 0x17
        /*001a*/ 	.short	(.L_23 - .L_22)
.L_22:
        /*001c*/ 	.word	0x00000000
        /*0020*/ 	.short	0x0004
        /*0022*/ 	.short	0x001c
        /*0024*/ 	.byte	0x00, 0xf0, 0x11, 0x00


	//----- nvinfo : EIATTR_KPARAM_INFO
	.align		4
.L_23:
        /*0028*/ 	.byte	0x04, 0x17
        /*002a*/ 	.short	(.L_25 - .L_24)
.L_24:
        /*002c*/ 	.word	0x00000000
        /*0030*/ 	.short	0x0003
        /*0032*/ 	.short	0x0018
        /*0034*/ 	.byte	0x00, 0xf0, 0x11, 0x00


	//----- nvinfo : EIATTR_KPARAM_INFO
	.align		4
.L_25:
        /*0038*/ 	.byte	0x04, 0x17
        /*003a*/ 	.short	(.L_27 - .L_26)
.L_26:
        /*003c*/ 	.word	0x00000000
        /*0040*/ 	.short	0x0002
        /*0042*/ 	.short	0x0010
        /*0044*/ 	.byte	0x00, 0xf5, 0x21, 0x00


	//----- nvinfo : EIATTR_KPARAM_INFO
	.align		4
.L_27:
        /*0048*/ 	.byte	0x04, 0x17
        /*004a*/ 	.short	(.L_29 - .L_28)
.L_28:
        /*004c*/ 	.word	0x00000000
        /*0050*/ 	.short	0x0001
        /*0052*/ 	.short	0x0008
        /*0054*/ 	.byte	0x00, 0xf5, 0x21, 0x00


	//----- nvinfo : EIATTR_KPARAM_INFO
	.align		4
.L_29:
        /*0058*/ 	.byte	0x04, 0x17
        /*005a*/ 	.short	(.L_31 - .L_30)
.L_30:
        /*005c*/ 	.word	0x00000000
        /*0060*/ 	.short	0x0000
        /*0062*/ 	.short	0x0000
        /*0064*/ 	.byte	0x00, 0xf5, 0x21, 0x00


	//----- nvinfo : EIATTR_SPARSE_MMA_MASK
	.align		4
.L_31:
        /*0068*/ 	.byte	0x03, 0x50
        /*006a*/ 	.short	0x0000


	//----- nvinfo : EIATTR_MAXREG_COUNT
	.align		4
        /*006c*/ 	.byte	0x03, 0x1b
        /*006e*/ 	.short	0x00ff


	//----- nvinfo : EIATTR_MERCURY_ISA_VERSION
	.align		4
        /*0070*/ 	.byte	0x03, 0x5f
        /*0072*/ 	.short	0x0101


	//----- nvinfo : EIATTR_VRC_CTA_INIT_COUNT
	.align		4
        /*0074*/ 	.byte	0x02, 0x4a
	.zero		1
	.zero		1


	//----- nvinfo : EIATTR_EXIT_INSTR_OFFSETS
	.align		4
        /*0078*/ 	.byte	0x04, 0x1c
        /*007a*/ 	.short	(.L_33 - .L_32)


	//   ....[0]....
.L_32:
        /*007c*/ 	.word	0x00000fc0


	//   ....[1]....
        /*0080*/ 	.word	0x00001010


	//----- nvinfo : EIATTR_CBANK_PARAM_SIZE
	.align		4
.L_33:
        /*0084*/ 	.byte	0x03, 0x19
        /*0086*/ 	.short	0x0024


	//----- nvinfo : EIATTR_PARAM_CBANK
	.align		4
        /*0088*/ 	.byte	0x04, 0x0a
        /*008a*/ 	.short	(.L_35 - .L_34)
	.align		4
.L_34:
        /*008c*/ 	.word	index@(.nv.constant0._Z6FWT_SMPKfPfPKiiii)
        /*0090*/ 	.short	0x0380
        /*0092*/ 	.short	0x0024


	//----- nvinfo : EIATTR_SW_WAR
	.align		4
.L_35:
        /*0094*/ 	.byte	0x04, 0x36
        /*0096*/ 	.short	(.L_37 - .L_36)
.L_36:
        /*0098*/ 	.word	0x00000008
.L_37:


//--------------------- .nv.info._Z6FWT_GMPKfPfPKiiiiS1_ --------------------------
	.section	.nv.info._Z6FWT_GMPKfPfPKiiiiS1_,"",@"SHT_CUDA_INFO"
	.sectionflags	@""
	.align	4


	//----- nvinfo : EIATTR_CUDA_API_VERSION
	.align		4
        /*0000*/ 	.byte	0x04, 0x37
        /*0002*/ 	.short	(.L_39 - .L_38)
.L_38:
        /*0004*/ 	.word	0x00000082


	//----- nvinfo : EIATTR_KPARAM_INFO
	.align		4
.L_39:
        /*0008*/ 	.byte	0x04, 0x17
        /*000a*/ 	.short	(.L_41 - .L_40)
.L_40:
        /*000c*/ 	.word	0x00000000
        /*0010*/ 	.short	0x0006
        /*0012*/ 	.short	0x0028
        /*0014*/ 	.byte	0x00, 0xf5, 0x21, 0x00


	//----- nvinfo : EIATTR_KPARAM_INFO
	.align		4
.L_41:
        /*0018*/ 	.byte	0x04, 0x17
        /*001a*/ 	.short	(.L_43 - .L_42)
.L_42:
        /*001c*/ 	.word	0x00000000
        /*0020*/ 	.short	0x0005
        /*0022*/ 	.short	0x0020
        /*0024*/ 	.byte	0x00, 0xf0, 0x11, 0x00


	//----- nvinfo : EIATTR_KPARAM_INFO
	.align		4
.L_43:
        /*0028*/ 	.byte	0x04, 0x17
        /*002a*/ 	.short	(.L_45 - .L_44)
.L_44:
        /*002c*/ 	.word	0x00000000
        /*0030*/ 	.short	0x0004
        /*0032*/ 	.short	0x001c
        /*0034*/ 	.byte	0x00, 0xf0, 0x11, 0x00


	//----- nvinfo : EIATTR_KPARAM_INFO
	.align		4
.L_45:
        /*0038*/ 	.byte	0x04, 0x17
        /*003a*/ 	.short	(.L_47 - .L_46)
.L_46:
        /*003c*/ 	.word	0x00000000
        /*0040*/ 	.short	0x0003
        /*0042*/ 	.short	0x0018
        /*0044*/ 	.byte	0x00, 0xf0, 0x11, 0x00


	//----- nvinfo : EIATTR_KPARAM_INFO
	.align		4
.L_47:
        /*0048*/ 	.byte	0x04, 0x17
        /*004a*/ 	.short	(.L_49 - .L_48)
.L_48:
        /*004c*/ 	.word	0x00000000
        /*0050*/ 	.short	0x0002
        /*0052*/ 	.short	0x0010
        /*0054*/ 	.byte	0x00, 0xf5, 0x21, 0x00


	//----- nvinfo : EIATTR_KPARAM_INFO
	.align		4
.L_49:
        /*0058*/ 	.byte	0x04, 0x17
        /*005a*/ 	.short	(.L_51 - .L_50)
.L_50:
        /*005c*/ 	.word	0x00000000
        /*0060*/ 	.short	0x0001
        /*0062*/ 	.short	0x0008
        /*0064*/ 	.byte	0x00, 0xf5, 0x21, 0x00


	//----- nvinfo : EIATTR_KPARAM_INFO
	.align		4
.L_51:
        /*0068*/ 	.byte	0x04, 0x17
        /*006a*/ 	.short	(.L_53 - .L_52)
.L_52:
        /*006c*/ 	.word	0x00000000
        /*0070*/ 	.short	0x0000
        /*0072*/ 	.short	0x0000
        /*0074*/ 	.byte	0x00, 0xf5, 0x21, 0x00


	//----- nvinfo : EIATTR_SPARSE_MMA_MASK
	.align		4
.L_53:
        /*0078*/ 	.byte	0x03, 0x50
        /*007a*/ 	.short	0x0000


	//----- nvinfo : EIATTR_MAXREG_COUNT
	.align		4
        /*007c*/ 	.byte	0x03, 0x1b
        /*007e*/ 	.short	0x00ff


	//----- nvinfo : EIATTR_MERCURY_ISA_VERSION
	.align		4
        /*0080*/ 	.byte	0x03, 0x5f
        /*0082*/ 	.short	0x0101


	//----- nvinfo : EIATTR_VRC_CTA_INIT_COUNT
	.align		4
        /*0084*/ 	.byte	0x02, 0x4a
	.zero		1
	.zero		1


	//----- nvinfo : EIATTR_EXIT_INSTR_OFFSETS
	.align		4
        /*0088*/ 	.byte	0x04, 0x1c
        /*008a*/ 	.short	(.L_55 - .L_54)


	//   ....[0]....
.L_54:
        /*008c*/ 	.word	0x00000f90


	//   ....[1]....
        /*0090*/ 	.word	0x00000fe0


	//----- nvinfo : EIATTR_CBANK_PARAM_SIZE
	.align		4
.L_55:
        /*0094*/ 	.byte	0x03, 0x19
        /*0096*/ 	.short	0x0030


	//----- nvinfo : EIATTR_PARAM_CBANK
	.align		4
        /*0098*/ 	.byte	0x04, 0x0a
        /*009a*/ 	.short	(.L_57 - .L_56)
	.align		4
.L_56:
        /*009c*/ 	.word	index@(.nv.constant0._Z6FWT_GMPKfPfPKiiiiS1_)
        /*00a0*/ 	.short	0x0380
        /*00a2*/ 	.short	0x0030


	//----- nvinfo : EIATTR_SW_WAR
	.align		4
.L_57:
        /*00a4*/ 	.byte	0x04, 0x36
        /*00a6*/ 	.short	(.L_59 - .L_58)
.L_58:
        /*00a8*/ 	.word	0x00000008
.L_59:


//--------------------- .nv.info._Z8FWT_SHFLPKfPfPKiiii --------------------------
	.section	.nv.info._Z8FWT_SHFLPKfPfPKiiii,"",@"SHT_CUDA_INFO"
	.sectionflags	@""
	.align	4


	//----- nvinfo : EIATTR_CUDA_API_VERSION
	.align		4
        /*0000*/ 	.byte	0x04, 0x37
        /*0002*/ 	.short	(.L_61 - .L_60)
.L_60:
        /*0004*/ 	.word	0x00000082


	//----- nvinfo : EIATTR_KPARAM_INFO
	.align		4
.L_61:
        /*0008*/ 	.byte	0x04, 0x17
        /*000a*/ 	.short	(.L_63 - .L_62)
.L_62:
        /*000c*/ 	.word	0x00000000
        /*0010*/ 	.short	0x0005
        /*0012*/ 	.short	0x0020
        /*0014*/ 	.byte	0x00, 0xf0, 0x11, 0x00


	//----- nvinfo : EIATTR_KPARAM_INFO
	.align		4
.L_63:
        /*0018*/ 	.byte	0x04, 0x17
        /*001a*/ 	.short	(.L_65 - .L_64)
.L_64:
        /*001c*/ 	.word	0x00000000
        /*0020*/ 	.short	0x0004
        /*0022*/ 	.short	0x001c
        /*0024*/ 	.byte	0x00, 0xf0, 0x11, 0x00


	//----- nvinfo : EIATTR_KPARAM_INFO
	.align		4
.L_65:
        /*0028*/ 	.byte	0x04, 0x17
        /*002a*/ 	.short	(.L_67 - .L_66)
.L_66:
        /*002c*/ 	.word	0x00000000
        /*0030*/ 	.short	0x0003
        /*0032*/ 	.short	0x0018
        /*0034*/ 	.byte	0x00, 0xf0, 0x11, 0x00


	//----- nvinfo : EIATTR_KPARAM_INFO
	.align		4
.L_67:
        /*0038*/ 	.byte	0x04, 0x17
        /*003a*/ 	.short	(.L_69 - .L_68)
.L_68:
        /*003c*/ 	.word	0x00000000
        /*0040*/ 	.short	0x0002
        /*0042*/ 	.short	0x0010
        /*0044*/ 	.byte	0x00, 0xf5, 0x21, 0x00


	//----- nvinfo : EIATTR_KPARAM_INFO
	.align		4
.L_69:
        /*0048*/ 	.byte	0x04, 0x17
        /*004a*/ 	.short	(.L_71 - .L_70)
.L_70:
        /*004c*/ 	.word	0x00000000
        /*0050*/ 	.short	0x0001
        /*0052*/ 	.short	0x0008
        /*0054*/ 	.byte	0x00, 0xf5, 0x21, 0x00


	//----- nvinfo : EIATTR_KPARAM_INFO
	.align		4
.L_71:
        /*0058*/ 	.byte	0x04, 0x17
        /*005a*/ 	.short	(.L_73 - .L_72)
.L_72:
        /*005c*/ 	.word	0x00000000
        /*0060*/ 	.short	0x0000
        /*0062*/ 	.short	0x0000
        /*0064*/ 	.byte	0x00, 0xf5, 0x21, 0x00


	//----- nvinfo : EIATTR_SPARSE_MMA_MASK
	.align		4
.L_73:
        /*0068*/ 	.byte	0x03, 0x50
        /*006a*/ 	.short	0x0000


	//----- nvinfo : EIATTR_MAXREG_COUNT
	.align		4
        /*006c*/ 	.byte	0x03, 0x1b
        /*006e*/ 	.short	0x00ff


	//----- nvinfo : EIATTR_MERCURY_ISA_VERSION
	.align		4
        /*0070*/ 	.byte	0x03, 0x5f
        /*0072*/ 	.short	0x0101


	//----- nvinfo : EIATTR_COOP_GROUP_MASK_REGIDS
	.align		4
        /*0074*/ 	.byte	0x04, 0x29
        /*0076*/ 	.short	(.L_75 - .L_74)


	//   ....[0]....
.L_74:
        /*0078*/ 	.word	0xffffffff


	//   ....[1]....
        /*007c*/ 	.word	0xffffffff


	//   ....[2]....
        /*0080*/ 	.word	0xffffffff


	//   ....[3]....
        /*0084*/ 	.word	0xffffffff


	//   ....[4]....
        /*0088*/ 	.word	0xffffffff


	//   ....[5]....
        /*008c*/ 	.word	0xffffffff


	//   ....[6]....
        /*0090*/ 	.word	0xffffffff


	//   ....[7]....
        /*0094*/ 	.word	0xffffffff


	//   ....[8]....
        /*0098*/ 	.word	0xffffffff


	//   ....[9]....
        /*009c*/ 	.word	0xffffffff


	//----- nvinfo : EIATTR_COOP_GROUP_INSTR_OFFSETS
	.align		4
.L_75:
        /*00a0*/ 	.byte	0x04, 0x28
        /*00a2*/ 	.short	(.L_77 - .L_76)


	//   ....[0]....
.L_76:
        /*00a4*/ 	.word	0x000001d0


	//   ....[1]....
        /*00a8*/ 	.word	0x00000200


	//   ....[2]....
        /*00ac*/ 	.word	0x00000310


	//   ....[3]....
        /*00b0*/ 	.word	0x00000340


	//   ....[4]....
        /*00b4*/ 	.word	0x00000450


	//   ....[5]....
        /*00b8*/ 	.word	0x00000480


	//   ....[6]....
        /*00bc*/ 	.word	0x00000550


	//   ....[7]....
        /*00c0*/ 	.word	0x00000580


	//   ....[8]....
        /*00c4*/ 	.word	0x00000630


	//   ....[9]....
        /*00c8*/ 	.word	0x00000660


	//----- nvinfo : EIATTR_VRC_CTA_INIT_COUNT
	.align		4
.L_77:
        /*00cc*/ 	.byte	0x02, 0x4a
	.zero		1
	.zero		1


	//----- nvinfo : EIATTR_EXIT_INSTR_OFFSETS
	.align		4
        /*00d0*/ 	.byte	0x04, 0x1c
        /*00d2*/ 	.short	(.L_79 - .L_78)


	//   ....[0]....
.L_78:
        /*00d4*/ 	.word	0x00000760


	//   ....[1]....
        /*00d8*/ 	.word	0x000007e0


	//----- nvinfo : EIATTR_CBANK_PARAM_SIZE
	.align		4
.L_79:
        /*00dc*/ 	.byte	0x03, 0x19
        /*00de*/ 	.short	0x0024


	//----- nvinfo : EIATTR_PARAM_CBANK
	.align		4
        /*00e0*/ 	.byte	0x04, 0x0a
        /*00e2*/ 	.short	(.L_81 - .L_80)
	.align		4
.L_80:
        /*00e4*/ 	.word	index@(.nv.constant0._Z8FWT_SHFLPKfPfPKiiii)
        /*00e8*/ 	.short	0x0380
        /*00ea*/ 	.short	0x0024


	//----- nvinfo : EIATTR_SW_WAR
	.align		4
.L_81:
        /*00ec*/ 	.byte	0x04, 0x36
        /*00ee*/ 	.short	(.L_83 - .L_82)
.L_82:
        /*00f0*/ 	.word	0x00000008
.L_83:


//--------------------- .nv.callgraph             --------------------------
	.section	.nv.callgraph,"",@"SHT_CUDA_CALLGRAPH"
	.align	4
	.sectionentsize	8
	.align		4
        /*0000*/ 	.word	0x00000000
	.align		4
        /*0004*/ 	.word	0xffffffff
	.align		4
        /*0008*/ 	.word	0x00000000
	.align		4
        /*000c*/ 	.word	0xfffffffe
	.align		4
        /*0010*/ 	.word	0x00000000
	.align		4
        /*0014*/ 	.word	0xfffffffd
	.align		4
        /*0018*/ 	.word	0x00000000
	.align		4
        /*001c*/ 	.word	0xfffffffc


//--------------------- .text._Z6FWT_SMPKfPfPKiiii --------------------------
	.section	.text._Z6FWT_SMPKfPfPKiiii,"ax",@progbits
	.align	128
        .global         _Z6FWT_SMPKfPfPKiiii
        .type           _Z6FWT_SMPKfPfPKiiii,@function
        .size           _Z6FWT_SMPKfPfPKiiii,(.L_x_15 - _Z6FWT_SMPKfPfPKiiii)
        .other          _Z6FWT_SMPKfPfPKiiii,@"STO_CUDA_ENTRY STV_DEFAULT"
_Z6FWT_SMPKfPfPKiiii:
.text._Z6FWT_SMPKfPfPKiiii:
[----:B------:R-:W-:Y:S01]  /*0000*/  LDC R1, c[0x0][0x37c] ;  /* 0x0000df00ff017b82 */ /* 0x000fe20000000800 */
[----:B------:R-:W0:Y:S07]  /*0010*/  S2R R2, SR_TID.X ;  /* 0x0000000000027919 */ /* 0x000e2e0000002100 */
[----:B------:R-:W0:Y:S01]  /*0020*/  S2UR UR4, SR_CTAID.X ;  /* 0x00000000000479c3 */ /* 0x000e220000002500 */
[----:B------:R-:W1:Y:S01]  /*0030*/  LDCU UR5, c[0x0][0x3a0] ;  /* 0x00007400ff0577ac */ /* 0x000e620008000800 */
[----:B------:R-:W2:Y:S06]  /*0040*/  LDCU.64 UR14, c[0x0][0x358] ;  /* 0x00006b00ff0e77ac */ /* 0x000eac0008000a00 */
[----:B------:R-:W0:Y:S01]  /*0050*/  LDC R3, c[0x0][0x360] ;  /* 0x0000d800ff037b82 */ /* 0x000e220000000800 */
[----:B------:R-:W3:Y:S07]  /*0060*/  LDCU UR8, c[0x0][0x398] ;  /* 0x00007300ff0877ac */ /* 0x000eee0008000800 */
[----:B------:R-:W4:Y:S01]  /*0070*/  LDC.64 R8, c[0x0][0x390] ;  /* 0x0000e400ff087b82 */ /* 0x000f220000000a00 */
[----:B0-----:R-:W-:-:S05]  /*0080*/  IMAD R2, R3, UR4, R2 ;  /* 0x0000000403027c24 */ /* 0x001fca000f8e0202 */
[----:B-1----:R-:W-:-:S13]  /*0090*/  ISETP.GE.AND P0, PT, R2, UR5, PT ;  /* 0x0000000502007c0c */ /* 0x002fda000bf06270 */
[----:B------:R-:W0:Y:S02]  /*00a0*/  @!P0 LDC.64 R10, c[0x0][0x380] ;  /* 0x0000e000ff0a8b82 */ /* 0x000e240000000a00 */
[----:B0-----:R-:W-:-:S05]  /*00b0*/  @!P0 IMAD.WIDE R10, R2, 0x4, R10 ;  /* 0x00000004020a8825 */ /* 0x001fca00078e020a */
[----:B--2---:R-:W2:Y:S01]  /*00c0*/  @!P0 LDG.E R0, desc[UR14][R10.64] ;  /* 0x0000000e0a008981 */ /* 0x004ea2000c1e1900 */
[----:B----4-:R-:W-:-:S05]  /*00d0*/  IMAD.WIDE R8, R2, 0x4, R8 ;  /* 0x0000000402087825 */ /* 0x010fca00078e0208 */
[----:B------:R0:W5:Y:S01]  /*00e0*/  LDG.E R3, desc[UR14][R8.64] ;  /* 0x0000000e08037981 */ /* 0x000162000c1e1900 */
[----:B------:R-:W1:Y:S01]  /*00f0*/  S2UR UR5, SR_CgaCtaId ;  /* 0x00000000000579c3 */ /* 0x000e620000008800 */
[----:B------:R-:W-:Y:S01]  /*0100*/  SHF.R.S32.HI R5, RZ, 0x1f, R2 ;  /* 0x0000001fff057819 */ /* 0x000fe20000011402 */
[----:B------:R-:W-:Y:S01]  /*0110*/  UMOV UR4, 0x400 ;  /* 0x0000040000047882 */ /* 0x000fe20000000000 */
[----:B---3--:R-:W-:Y:S02]  /*0120*/  UISETP.GE.AND UP0, UPT, UR8, 0x1, UPT ;  /* 0x000000010800788c */ /* 0x008fe4000bf06270 */
[----:B------:R-:W-:-:S04]  /*0130*/  LEA.HI R4, R5, R2, RZ, 0x5 ;  /* 0x0000000205047211 */ /* 0x000fc800078f28ff */
[----:B------:R-:W-:-:S05]  /*0140*/  LOP3.LUT R4, R4, 0xffffffe0, RZ, 0xc0, !PT ;  /* 0xffffffe004047812 */ /* 0x000fca00078ec0ff */
[----:B------:R-:W-:Y:S01]  /*0150*/  IMAD.IADD R6, R2, 0x1, -R4 ;  /* 0x0000000102067824 */ /* 0x000fe200078e0a04 */
[----:B-1----:R-:W-:-:S06]  /*0160*/  ULEA UR5, UR5, UR4, 0x18 ;  /* 0x0000000405057291 */ /* 0x002fcc000f8ec0ff */
[----:B------:R-:W-:-:S05]  /*0170*/  LEA R7, R6, UR5, 0x2 ;  /* 0x0000000506077c11 */ /* 0x000fca000f8e10ff */
[----:B--2---:R0:W-:Y:S01]  /*0180*/  STS [R7], R0 ;  /* 0x0000000007007388 */ /* 0x0041e20000000800 */
[----:B------:R-:W-:Y:S05]  /*0190*/  BRA.U !UP0, `(.L_x_0) ;  /* 0x0000000d08887547 */ /* 0x000fea000b800000 */
[----:B------:R-:W1:Y:S01]  /*01a0*/  LDCU UR6, c[0x0][0x39c] ;  /* 0x00007380ff0677ac */ /* 0x000e620008000800 */
[----:B------:R-:W-:Y:S01]  /*01b0*/  VIADD R5, R6, 0x20 ;  /* 0x0000002006057836 */ /* 0x000fe20000000000 */
[----:B------:R-:W-:Y:S02]  /*01c0*/  UISETP.GE.U32.AND UP1, UPT, UR8, 0x4, UPT ;  /* 0x000000040800788c */ /* 0x000fe4000bf26070 */
[----:B------:R-:W-:Y:S01]  /*01d0*/  ULOP3.LUT UR7, UR8, 0x3, URZ, 0xc0, !UPT ;  /* 0x0000000308077892 */ /* 0x000fe2000f8ec0ff */
[----:B------:R-:W-:-:S03]  /*01e0*/  UMOV UR4, URZ ;  /* 0x000000ff00047c82 */ /* 0x000fc60008000000 */
[----:B------:R-:W-:Y:S02]  /*01f0*/  UISETP.NE.AND UP0, UPT, UR7, URZ, UPT ;  /* 0x000000ff0700728c */ /* 0x000fe4000bf05270 */
[----:B-1----:R-:W-:-:S04]  /*0200*/  ULEA.HI UR6, UR6, UR6, URZ, 0x1 ;  /* 0x0000000606067291 */ /* 0x002fc8000f8f08ff */
[----:B------:R-:W-:Y:S01]  /*0210*/  USHF.R.S32.HI UR6, URZ, 0x1, UR6 ;  /* 0x00000001ff067899 */ /* 0x000fe20008011406 */
[----:B------:R-:W-:Y:S11]  /*0220*/  BRA.U !UP1, `(.L_x_1) ;  /* 0x0000000509e87547 */ /* 0x000ff6000b800000 */
[----:B------:R-:W-:Y:S02]  /*0230*/  ULOP3.LUT UR4, UR8, 0x7ffffffc, URZ, 0xc0, !UPT ;  /* 0x7ffffffc08047892 */ /* 0x000fe4000f8ec0ff */
[----:B------:R-:W-:Y:S02]  /*0240*/  UIADD3 UR9, UPT, UPT, UR8, -0x2, URZ ;  /* 0xfffffffe08097890 */ /* 0x000fe4000fffe0ff */
[----:B------:R-:W-:-:S12]  /*0250*/  UIADD3 UR10, UPT, UPT, -UR4, URZ, URZ ;  /* 0x000000ff040a7290 */ /* 0x000fd8000fffe1ff */
.L_x_2:
[----:B------:R-:W-:Y:S01]  /*0260*/  VIADD R10, R5, -UR6 ;  /* 0x80000006050a7c36 */ /* 0x000fe20008000000 */
[----:B------:R-:W-:Y:S01]  /*0270*/  UIADD3 UR11, UPT, UPT, UR9, 0x1, URZ ;  /* 0x00000001090b7890 */ /* 0x000fe2000fffe0ff */
[C---:B0-----:R-:W-:Y:S01]  /*0280*/  VIADD R8, R6.reuse, UR6 ;  /* 0x0000000606087c36 */ /* 0x041fe20008000000 */
[----:B------:R-:W-:Y:S02]  /*0290*/  USHF.R.S32.HI UR12, URZ, 0x1, UR6 ;  /* 0x00000001ff0c7899 */ /* 0x000fe40008011406 */
[----:B------:R-:W-:Y:S01]  /*02a0*/  SHF.R.S32.HI R11, RZ, 0x1f, R10 ;  /* 0x0000001fff0b7819 */ /* 0x000fe2000001140a */
[----:B------:R-:W-:Y:S01]  /*02b0*/  UIADD3 UR10, UPT, UPT, UR10, 0x4, URZ ;  /* 0x000000040a0a7890 */ /* 0x000fe2000fffe0ff */
[----:B------:R-:W-:Y:S02]  /*02c0*/  SHF.R.S32.HI R9, RZ, 0x1f, R8 ;  /* 0x0000001fff097819 */ /* 0x000fe40000011408 */
[----:B------:R-:W-:Y:S01]  /*02d0*/  LEA.HI R11, R11, R10, RZ, 0x5 ;  /* 0x0000000a0b0b7211 */ /* 0x000fe200078f28ff */
[----:B------:R-:W-:Y:S01]  /*02e0*/  VIADD R15, R5, -UR12 ;  /* 0x8000000c050f7c36 */ /* 0x000fe20008000000 */
[----:B------:R-:W-:Y:S01]  /*02f0*/  LEA.HI R9, R9, R8, RZ, 0x5 ;  /* 0x0000000809097211 */ /* 0x000fe200078f28ff */
[----:B------:R-:W-:Y:S01]  /*0300*/  VIADD R13, R6, UR12 ;  /* 0x0000000c060d7c36 */ /* 0x000fe20008000000 */
[----:B------:R-:W-:Y:S01]  /*0310*/  LOP3.LUT R11, R11, 0x3fffffe0, RZ, 0xc0, !PT ;  /* 0x3fffffe00b0b7812 */ /* 0x000fe200078ec0ff */
[----:B------:R-:W-:Y:S01]  /*0320*/  USHF.R.S32.HI UR12, URZ, 0x3, UR6 ;  /* 0x00000003ff0c7899 */ /* 0x000fe20008011406 */
[----:B------:R-:W-:Y:S01]  /*0330*/  LOP3.LUT R9, R9, 0x3fffffe0, RZ, 0xc0, !PT ;  /* 0x3fffffe009097812 */ /* 0x000fe200078ec0ff */
[----:B------:R-:W-:Y:S01]  /*0340*/  UISETP.NE.AND UP1, UPT, UR10, URZ, UPT ;  /* 0x000000ff0a00728c */ /* 0x000fe2000bf25270 */
[----:B------:R-:W-:Y:S01]  /*0350*/  SHF.R.S32.HI R16, RZ, 0x1f, R15 ;  /* 0x0000001fff107819 */ /* 0x000fe2000001140f */
[----:B------:R-:W-:Y:S01]  /*0360*/  IMAD.IADD R11, R10, 0x1, -R11 ;  /* 0x000000010a0b7824 */ /* 0x000fe200078e0a0b */
[----:B------:R-:W-:Y:S01]  /*0370*/  SHF.R.S32.HI R14, RZ, 0x1f, R13 ;  /* 0x0000001fff0e7819 */ /* 0x000fe2000001140d */
[----:B------:R-:W-:Y:S01]  /*0380*/  IMAD.IADD R9, R8, 0x1, -R9 ;  /* 0x0000000108097824 */ /* 0x000fe200078e0a09 */
[----:B------:R-:W-:Y:S01]  /*0390*/  SHF.R.U32.HI R8, RZ, UR11, R2 ;  /* 0x0000000bff087c19 */ /* 0x000fe20008011602 */
[----:B------:R-:W-:Y:S01]  /*03a0*/  USHF.R.S32.HI UR11, URZ, 0x2, UR6 ;  /* 0x00000002ff0b7899 */ /* 0x000fe20008011406 */
[----:B------:R-:W-:Y:S01]  /*03b0*/  LEA R12, R11, UR5, 0x2 ;  /* 0x000000050b0c7c11 */ /* 0x000fe2000f8e10ff */
[----:B------:R-:W-:Y:S01]  /*03c0*/  USHF.R.S32.HI UR6, URZ, 0x4, UR6 ;  /* 0x00000004ff067899 */ /* 0x000fe20008011406 */
[----:B------:R-:W-:-:S02]  /*03d0*/  LEA R11, R9, UR5, 0x2 ;  /* 0x00000005090b7c11 */ /* 0x000fc4000f8e10ff */
[C---:B------:R-:W-:Y:S02]  /*03e0*/  LOP3.LUT R9, R8.reuse, 0x1, RZ, 0xc0, !PT ;  /* 0x0000000108097812 */ /* 0x040fe400078ec0ff */
[----:B------:R-:W0:Y:S01]  /*03f0*/  LDS R12, [R12] ;  /* 0x000000000c0c7984 */ /* 0x000e220000000800 */
[C---:B------:R-:W-:Y:S01]  /*0400*/  LOP3.LUT R10, R8.reuse, 0x1, RZ, 0xc, !PT ;  /* 0x00000001080a7812 */ /* 0x040fe200078e0cff */
[----:B------:R-:W-:Y:S01]  /*0410*/  IMAD.SHL.U32 R8, R8, 0x2, RZ ;  /* 0x0000000208087824 */ /* 0x000fe200078e00ff */
[----:B------:R-:W-:Y:S01]  /*0420*/  LEA.HI R16, R16, R15, RZ, 0x5 ;  /* 0x0000000f10107211 */ /* 0x000fe200078f28ff */
[----:B-1----:R-:W1:Y:S01]  /*0430*/  LDS R11, [R11] ;  /* 0x000000000b0b7984 */ /* 0x002e620000000800 */
[----:B------:R-:W-:Y:S02]  /*0440*/  I2FP.F32.U32 R9, R9 ;  /* 0x0000000900097245 */ /* 0x000fe40000201000 */
[----:B------:R-:W-:Y:S02]  /*0450*/  LOP3.LUT R8, R8, 0x2, RZ, 0xc0, !PT ;  /* 0x0000000208087812 */ /* 0x000fe400078ec0ff */
[----:B------:R-:W-:-:S02]  /*0460*/  LOP3.LUT R16, R16, 0x3fffffe0, RZ, 0xc0, !PT ;  /* 0x3fffffe010107812 */ /* 0x000fc400078ec0ff */
[----:B------:R-:W-:Y:S02]  /*0470*/  I2FP.F32.U32 R10, R10 ;  /* 0x0000000a000a7245 */ /* 0x000fe40000201000 */
[----:B------:R-:W-:Y:S01]  /*0480*/  LEA.HI R14, R14, R13, RZ, 0x5 ;  /* 0x0000000d0e0e7211 */ /* 0x000fe200078f28ff */
[----:B------:R-:W-:Y:S01]  /*0490*/  IMAD.IADD R16, R15, 0x1, -R16 ;  /* 0x000000010f107824 */ /* 0x000fe200078e0a10 */
[----:B------:R-:W-:Y:S01]  /*04a0*/  IADD3 R8, PT, PT, -R8, 0x1, RZ ;  /* 0x0000000108087810 */ /* 0x000fe20007ffe1ff */
[----:B------:R-:W-:Y:S01]  /*04b0*/  VIADD R15, R5, -UR11 ;  /* 0x8000000b050f7c36 */ /* 0x000fe20008000000 */
[----:B------:R-:W-:Y:S02]  /*04c0*/  LOP3.LUT R14, R14, 0x3fffffe0, RZ, 0xc0, !PT ;  /* 0x3fffffe00e0e7812 */ /* 0x000fe400078ec0ff */
[----:B------:R-:W-:Y:S02]  /*04d0*/  I2FP.F32.S32 R8, R8 ;  /* 0x0000000800087245 */ /* 0x000fe40000201400 */
[----:B------:R-:W-:Y:S01]  /*04e0*/  LEA R16, R16, UR5, 0x2 ;  /* 0x0000000510107c11 */ /* 0x000fe2000f8e10ff */
[----:B------:R-:W-:Y:S01]  /*04f0*/  IMAD.IADD R14, R13, 0x1, -R14 ;  /* 0x000000010d0e7824 */ /* 0x000fe200078e0a0e */
[----:B------:R-:W-:-:S04]  /*0500*/  SHF.R.S32.HI R18, RZ, 0x1f, R15 ;  /* 0x0000001fff127819 */ /* 0x000fc8000001140f */
[----:B------:R-:W-:Y:S02]  /*0510*/  LEA R14, R14, UR5, 0x2 ;  /* 0x000000050e0e7c11 */ /* 0x000fe4000f8e10ff */
[----:B------:R-:W-:-:S04]  /*0520*/  LEA.HI R18, R18, R15, RZ, 0x5 ;  /* 0x0000000f12127211 */ /* 0x000fc800078f28ff */
[----:B------:R-:W-:-:S05]  /*0530*/  LOP3.LUT R18, R18, 0x3fffffe0, RZ, 0xc0, !PT ;  /* 0x3fffffe012127812 */ /* 0x000fca00078ec0ff */
[----:B------:R-:W-:Y:S02]  /*0540*/  IMAD.IADD R18, R15, 0x1, -R18 ;  /* 0x000000010f127824 */ /* 0x000fe400078e0a12 */
[----:B0-----:R-:W-:Y:S01]  /*0550*/  FMUL R9, R9, R12 ;  /* 0x0000000c09097220 */ /* 0x001fe20000400000 */
[----:B------:R-:W-:Y:S01]  /*0560*/  VIADD R12, R6, UR11 ;  /* 0x0000000b060c7c36 */ /* 0x000fe20008000000 */
[----:B------:R-:W-:Y:S01]  /*0570*/  UIADD3 UR11, UPT, UPT, UR9, -0x1, URZ ;  /* 0xffffffff090b7890 */ /* 0x000fe2000fffe0ff */
[----:B------:R-:W-:Y:S01]  /*0580*/  LEA R18, R18, UR5, 0x2 ;  /* 0x0000000512127c11 */ /* 0x000fe2000f8e10ff */
[----:B-1----:R-:W-:Y:S02]  /*0590*/  FFMA R9, R10, R11, R9 ;  /* 0x0000000b0a097223 */ /* 0x002fe40000000009 */
[----:B------:R-:W-:Y:S02]  /*05a0*/  SHF.R.S32.HI R13, RZ, 0x1f, R12 ;  /* 0x0000001fff0d7819 */ /* 0x000fe4000001140c */
[----:B------:R-:W-:Y:S01]  /*05b0*/  FFMA R0, R8, R0, R9 ;  /* 0x0000000008007223 */ /* 0x000fe20000000009 */
[----:B------:R-:W-:-:S02]  /*05c0*/  SHF.R.U32.HI R8, RZ, UR9, R2 ;  /* 0x00000009ff087c19 */ /* 0x000fc40008011602 */
[----:B------:R-:W-:Y:S02]  /*05d0*/  LEA.HI R13, R13, R12, RZ, 0x5 ;  /* 0x0000000c0d0d7211 */ /* 0x000fe400078f28ff */
[----:B------:R-:W-:Y:S01]  /*05e0*/  STS [R7], R0 ;  /* 0x0000000007007388 */ /* 0x000fe20000000800 */
[C---:B------:R-:W-:Y:S02]  /*05f0*/  LOP3.LUT R9, R8.reuse, 0x1, RZ, 0xc0, !PT ;  /* 0x0000000108097812 */ /* 0x040fe400078ec0ff */
[C---:B------:R-:W-:Y:S01]  /*0600*/  LOP3.LUT R10, R8.reuse, 0x1, RZ, 0xc, !PT ;  /* 0x00000001080a7812 */ /* 0x040fe200078e0cff */
[----:B------:R-:W0:Y:S01]  /*0610*/  LDS R16, [R16] ;  /* 0x0000000010107984 */ /* 0x000e220000000800 */
[----:B------:R-:W-:Y:S01]  /*0620*/  IMAD.SHL.U32 R8, R8, 0x2, RZ ;  /* 0x0000000208087824 */ /* 0x000fe200078e00ff */
[----:B------:R-:W-:Y:S02]  /*0630*/  I2FP.F32.U32 R9, R9 ;  /* 0x0000000900097245 */ /* 0x000fe40000201000 */
[----:B------:R1:W2:Y:S01]  /*0640*/  LDS R11, [R14] ;  /* 0x000000000e0b7984 */ /* 0x0002a20000000800 */
[----:B------:R-:W-:-:S02]  /*0650*/  I2FP.F32.U32 R10, R10 ;  /* 0x0000000a000a7245 */ /* 0x000fc40000201000 */
[----:B------:R-:W-:Y:S02]  /*0660*/  LOP3.LUT R8, R8, 0x2, RZ, 0xc0, !PT ;  /* 0x0000000208087812 */ /* 0x000fe400078ec0ff */
[----:B------:R-:W-:Y:S02]  /*0670*/  LOP3.LUT R13, R13, 0x3fffffe0, RZ, 0xc0, !PT ;  /* 0x3fffffe00d0d7812 */ /* 0x000fe400078ec0ff */
[----:B------:R-:W-:Y:S01]  /*0680*/  IADD3 R8, PT, PT, -R8, 0x1, RZ ;  /* 0x0000000108087810 */ /* 0x000fe20007ffe1ff */
[----:B-1----:R-:W-:Y:S02]  /*0690*/  VIADD R14, R5, -UR12 ;  /* 0x8000000c050e7c36 */ /* 0x002fe40008000000 */
[----:B------:R-:W-:Y:S01]  /*06a0*/  IMAD.IADD R13, R12, 0x1, -R13 ;  /* 0x000000010c0d7824 */ /* 0x000fe200078e0a0d */
[----:B------:R-:W-:Y:S02]  /*06b0*/  I2FP.F32.S32 R8, R8 ;  /* 0x0000000800087245 */ /* 0x000fe40000201400 */
[----:B------:R-:W-:-:S02]  /*06c0*/  SHF.R.S32.HI R15, RZ, 0x1f, R14 ;  /* 0x0000001fff0f7819 */ /* 0x000fc4000001140e */
[----:B------:R-:W-:Y:S02]  /*06d0*/  LEA R13, R13, UR5, 0x2 ;  /* 0x000000050d0d7c11 */ /* 0x000fe4000f8e10ff */
[----:B------:R-:W-:-:S04]  /*06e0*/  LEA.HI R15, R15, R14, RZ, 0x5 ;  /* 0x0000000e0f0f7211 */ /* 0x000fc800078f28ff */
[----:B------:R-:W-:-:S05]  /*06f0*/  LOP3.LUT R15, R15, 0x3fffffe0, RZ, 0xc0, !PT ;  /* 0x3fffffe00f0f7812 */ /* 0x000fca00078ec0ff */
[----:B------:R-:W-:-:S05]  /*0700*/  IMAD.IADD R15, R14, 0x1, -R15 ;  /* 0x000000010e0f7824 */ /* 0x000fca00078e0a0f */
[----:B------:R-:W-:Y:S01]  /*0710*/  LEA R15, R15, UR5, 0x2 ;  /* 0x000000050f0f7c11 */ /* 0x000fe2000f8e10ff */
[----:B0-----:R-:W-:-:S04]  /*0720*/  FMUL R9, R9, R16 ;  /* 0x0000001009097220 */ /* 0x001fc80000400000 */
[----:B--2---:R-:W-:Y:S01]  /*0730*/  FFMA R9, R10, R11, R9 ;  /* 0x0000000b0a097223 */ /* 0x004fe20000000009 */
[----:B------:R-:W-:-:S03]  /*0740*/  VIADD R11, R6, UR12 ;  /* 0x0000000c060b7c36 */ /* 0x000fc60008000000 */
[----:B------:R-:W-:Y:S01]  /*0750*/  FFMA R0, R0, R8, R9 ;  /* 0x0000000800007223 */ /* 0x000fe20000000009 */
[----:B------:R-:W-:Y:S01]  /*0760*/  SHF.R.U32.HI R8, RZ, UR11, R2 ;  /* 0x0000000bff087c19 */ /* 0x000fe20008011602 */
[----:B------:R-:W-:Y:S01]  /*0770*/  UIADD3 UR11, UPT, UPT, UR9, -0x2, URZ ;  /* 0xfffffffe090b7890 */ /* 0x000fe2000fffe0ff */
[----:B------:R-:W-:Y:S01]  /*0780*/  SHF.R.S32.HI R12, RZ, 0x1f, R11 ;  /* 0x0000001fff0c7819 */ /* 0x000fe2000001140b */
[----:B------:R-:W-:Y:S01]  /*0790*/  UIADD3 UR9, UPT, UPT, UR9, -0x4, URZ ;  /* 0xfffffffc09097890 */ /* 0x000fe2000fffe0ff */
[----:B------:R-:W-:Y:S01]  /*07a0*/  STS [R7], R0 ;  /* 0x0000000007007388 */ /* 0x000fe20000000800 */
[C---:B------:R-:W-:Y:S02]  /*07b0*/  LOP3.LUT R9, R8.reuse, 0x1, RZ, 0xc0, !PT ;  /* 0x0000000108097812 */ /* 0x040fe400078ec0ff */
[C---:B------:R-:W-:Y:S01]  /*07c0*/  LOP3.LUT R10, R8.reuse, 0x1, RZ, 0xc, !PT ;  /* 0x00000001080a7812 */ /* 0x040fe200078e0cff */
[----:B------:R-:W0:Y:S01]  /*07d0*/  LDS R18, [R18] ;  /* 0x0000000012127984 */ /* 0x000e220000000800 */
[----:B------:R-:W-:Y:S01]  /*07e0*/  IMAD.SHL.U32 R8, R8, 0x2, RZ ;  /* 0x0000000208087824 */ /* 0x000fe200078e00ff */
[----:B------:R-:W-:-:S02]  /*07f0*/  I2FP.F32.U32 R9, R9 ;  /* 0x0000000900097245 */ /* 0x000fc40000201000 */
[----:B------:R-:W1:Y:S01]  /*0800*/  LDS R13, [R13] ;  /* 0x000000000d0d7984 */ /* 0x000e620000000800 */
[----:B------:R-:W-:Y:S02]  /*0810*/  I2FP.F32.U32 R10, R10 ;  /* 0x0000000a000a7245 */ /* 0x000fe40000201000 */
[----:B------:R-:W-:Y:S02]  /*0820*/  LOP3.LUT R8, R8, 0x2, RZ, 0xc0, !PT ;  /* 0x0000000208087812 */ /* 0x000fe400078ec0ff */
[----:B------:R-:W-:Y:S02]  /*0830*/  LEA.HI R12, R12, R11, RZ, 0x5 ;  /* 0x0000000b0c0c7211 */ /* 0x000fe400078f28ff */
[----:B------:R-:W-:Y:S02]  /*0840*/  IADD3 R8, PT, PT, -R8, 0x1, RZ ;  /* 0x0000000108087810 */ /* 0x000fe40007ffe1ff */
[----:B------:R-:W-:Y:S02]  /*0850*/  LOP3.LUT R12, R12, 0x3fffffe0, RZ, 0xc0, !PT ;  /* 0x3fffffe00c0c7812 */ /* 0x000fe400078ec0ff */
[----:B------:R-:W-:-:S03]  /*0860*/  I2FP.F32.S32 R8, R8 ;  /* 0x0000000800087245 */ /* 0x000fc60000201400 */
[----:B------:R-:W-:-:S05]  /*0870*/  IMAD.IADD R12, R11, 0x1, -R12 ;  /* 0x000000010b0c7824 */ /* 0x000fca00078e0a0c */
[----:B------:R-:W-:Y:S01]  /*0880*/  LEA R12, R12, UR5, 0x2 ;  /* 0x000000050c0c7c11 */ /* 0x000fe2000f8e10ff */
[----:B0-----:R-:W-:-:S04]  /*0890*/  FMUL R9, R9, R18 ;  /* 0x0000001209097220 */ /* 0x001fc80000400000 */
[----:B-1----:R-:W-:-:S04]  /*08a0*/  FFMA R9, R10, R13, R9 ;  /* 0x0000000d0a097223 */ /* 0x002fc80000000009 */
[----:B------:R-:W-:Y:S01]  /*08b0*/  FFMA R0, R0, R8, R9 ;  /* 0x0000000800007223 */ /* 0x000fe20000000009 */
[----:B------:R-:W-:-:S04]  /*08c0*/  SHF.R.U32.HI R8, RZ, UR11, R2 ;  /* 0x0000000bff087c19 */ /* 0x000fc80008011602 */
[----:B------:R-:W-:Y:S01]  /*08d0*/  STS [R7], R0 ;  /* 0x0000000007007388 */ /* 0x000fe20000000800 */
[C---:B------:R-:W-:Y:S01]  /*08e0*/  IMAD.SHL.U32 R9, R8.reuse, 0x2, RZ ;  /* 0x0000000208097824 */ /* 0x040fe200078e00ff */
[C---:B------:R-:W-:Y:S02]  /*08f0*/  LOP3.LUT R10, R8.reuse, 0x1, RZ, 0xc0, !PT ;  /* 0x00000001080a7812 */ /* 0x040fe400078ec0ff */
[----:B------:R-:W0:Y:S01]  /*0900*/  LDS R15, [R15] ;  /* 0x000000000f0f7984 */ /* 0x000e220000000800 */
[----:B------:R-:W-:Y:S02]  /*0910*/  LOP3.LUT R8, R8, 0x1, RZ, 0xc, !PT ;  /* 0x0000000108087812 */ /* 0x000fe400078e0cff */
[----:B------:R-:W-:Y:S01]  /*0920*/  I2FP.F32.U32 R10, R10 ;  /* 0x0000000a000a7245 */ /* 0x000fe20000201000 */
[----:B------:R-:W1:Y:S01]  /*0930*/  LDS R11, [R12] ;  /* 0x000000000c0b7984 */ /* 0x000e620000000800 */
[----:B------:R-:W-:Y:S02]  /*0940*/  LOP3.LUT R9, R9, 0x2, RZ, 0xc0, !PT ;  /* 0x0000000209097812 */ /* 0x000fe400078ec0ff */
[----:B------:R-:W-:-:S02]  /*0950*/  I2FP.F32.U32 R8, R8 ;  /* 0x0000000800087245 */ /* 0x000fc40000201000 */
[----:B------:R-:W-:-:S04]  /*0960*/  IADD3 R9, PT, PT, -R9, 0x1, RZ ;  /* 0x0000000109097810 */ /* 0x000fc80007ffe1ff */
[----:B------:R-:W-:Y:S01]  /*0970*/  I2FP.F32.S32 R9, R9 ;  /* 0x0000000900097245 */ /* 0x000fe20000201400 */
[----:B0-----:R-:W-:-:S04]  /*0980*/  FMUL R15, R10, R15 ;  /* 0x0000000f0a0f7220 */ /* 0x001fc80000400000 */
[----:B-1----:R-:W-:-:S04]  /*0990*/  FFMA R11, R8, R11, R15 ;  /* 0x0000000b080b7223 */ /* 0x002fc8000000000f */
[----:B------:R-:W-:-:S05]  /*09a0*/  FFMA R0, R0, R9, R11 ;  /* 0x0000000900007223 */ /* 0x000fca000000000b */
[----:B------:R1:W-:Y:S01]  /*09b0*/  STS [R7], R0 ;  /* 0x0000000007007388 */ /* 0x0003e20000000800 */
[----:B------:R-:W-:Y:S05]  /*09c0*/  BRA.U UP1, `(.L_x_2) ;  /* 0xfffffff901247547 */ /* 0x000fea000b83ffff */
.L_x_1:
[----:B------:R-:W-:Y:S05]  /*09d0*/  BRA.U !UP0, `(.L_x_0) ;  /* 0x0000000508787547 */ /* 0x000fea000b800000 */
[----:B------:R-:W-:Y:S02]  /*09e0*/  UISETP.NE.AND UP0, UPT, UR7, 0x1, UPT ;  /* 0x000000010700788c */ /* 0x000fe4000bf05270 */
[----:B------:R-:W-:-:S04]  /*09f0*/  ULOP3.LUT UR9, UR8, 0x1, URZ, 0xc0, !UPT ;  /* 0x0000000108097892 */ /* 0x000fc8000f8ec0ff */
[----:B------:R-:W-:-:S03]  /*0a00*/  UISETP.NE.U32.AND UP1, UPT, UR9, 0x1, UPT ;  /* 0x000000010900788c */ /* 0x000fc6000bf25070 */
[----:B------:R-:W-:Y:S08]  /*0a10*/  BRA.U !UP0, `(.L_x_3) ;  /* 0x0000000108f07547 */ /* 0x000ff0000b800000 */
[----:B------:R-:W-:Y:S01]  /*0a20*/  VIADD R10, R5, -UR6 ;  /* 0x80000006050a7c36 */ /* 0x000fe20008000000 */
[----:B------:R-:W-:Y:S01]  /*0a30*/  ULOP3.LUT UR7, URZ, UR4, URZ, 0x33, !UPT ;  /* 0x00000004ff077292 */ /* 0x000fe2000f8e33ff */
[C---:B0-----:R-:W-:Y:S01]  /*0a40*/  VIADD R8, R6.reuse, UR6 ;  /* 0x0000000606087c36 */ /* 0x041fe20008000000 */
[----:B------:R-:W-:Y:S02]  /*0a50*/  USHF.R.S32.HI UR9, URZ, 0x1, UR6 ;  /* 0x00000001ff097899 */ /* 0x000fe40008011406 */
[----:B------:R-:W-:Y:S01]  /*0a60*/  SHF.R.S32.HI R11, RZ, 0x1f, R10 ;  /* 0x0000001fff0b7819 */ /* 0x000fe2000001140a */
[----:B------:R-:W-:Y:S01]  /*0a70*/  UIADD3 UR7, UPT, UPT, UR7, UR8, URZ ;  /* 0x0000000807077290 */ /* 0x000fe2000fffe0ff */
[----:B------:R-:W-:Y:S01]  /*0a80*/  SHF.R.S32.HI R9, RZ, 0x1f, R8 ;  /* 0x0000001fff097819 */ /* 0x000fe20000011408 */
[----:B------:R-:W-:Y:S01]  /*0a90*/  USHF.R.S32.HI UR6, URZ, 0x2, UR6 ;  /* 0x00000002ff067899 */ /* 0x000fe20008011406 */
[----:B------:R-:W-:Y:S01]  /*0aa0*/  LEA.HI R11, R11, R10, RZ, 0x5 ;  /* 0x0000000a0b0b7211 */ /* 0x000fe200078f28ff */
[----:B------:R-:W-:Y:S01]  /*0ab0*/  VIADD R16, R5, -UR9 ;  /* 0x8000000905107c36 */ /* 0x000fe20008000000 */
[----:B------:R-:W-:Y:S01]  /*0ac0*/  LEA.HI R9, R9, R8, RZ, 0x5 ;  /* 0x0000000809097211 */ /* 0x000fe200078f28ff */
[----:B------:R-:W-:Y:S01]  /*0ad0*/  VIADD R14, R6, UR9 ;  /* 0x00000009060e7c36 */ /* 0x000fe20008000000 */
[----:B------:R-:W-:-:S02]  /*0ae0*/  LOP3.LUT R11, R11, 0x3fffffe0, RZ, 0xc0, !PT ;  /* 0x3fffffe00b0b7812 */ /* 0x000fc400078ec0ff */
[----:B------:R-:W-:Y:S02]  /*0af0*/  LOP3.LUT R9, R9, 0x3fffffe0, RZ, 0xc0, !PT ;  /* 0x3fffffe009097812 */ /* 0x000fe400078ec0ff */
[----:B------:R-:W-:Y:S01]  /*0b00*/  SHF.R.S32.HI R17, RZ, 0x1f, R16 ;  /* 0x0000001fff117819 */ /* 0x000fe20000011410 */
[----:B------:R-:W-:Y:S01]  /*0b10*/  IMAD.IADD R11, R10, 0x1, -R11 ;  /* 0x000000010a0b7824 */ /* 0x000fe200078e0a0b */
[----:B------:R-:W-:Y:S01]  /*0b20*/  SHF.R.S32.HI R15, RZ, 0x1f, R14 ;  /* 0x0000001fff0f7819 */ /* 0x000fe2000001140e */
[----:B------:R-:W-:Y:S01]  /*0b30*/  IMAD.IADD R9, R8, 0x1, -R9 ;  /* 0x0000000108097824 */ /* 0x000fe200078e0a09 */
[----:B------:R-:W-:Y:S01]  /*0b40*/  SHF.R.U32.HI R8, RZ, UR7, R2 ;  /* 0x00000007ff087c19 */ /* 0x000fe20008011602 */
[----:B------:R-:W-:Y:S01]  /*0b50*/  UIADD3 UR7, UPT, UPT, -UR4, -0x2, UR8 ;  /* 0xfffffffe04077890 */ /* 0x000fe2000fffe108 */
[----:B------:R-:W-:Y:S01]  /*0b60*/  LEA R12, R11, UR5, 0x2 ;  /* 0x000000050b0c7c11 */ /* 0x000fe2000f8e10ff */
[----:B------:R-:W-:Y:S01]  /*0b70*/  UIADD3 UR4, UPT, UPT, UR4, 0x2, URZ ;  /* 0x0000000204047890 */ /* 0x000fe2000fffe0ff */
[----:B------:R-:W-:Y:S01]  /*0b80*/  LEA R11, R9, UR5, 0x2 ;  /* 0x00000005090b7c11 */ /* 0x000fe2000f8e10ff */
[C---:B------:R-:W-:Y:S01]  /*0b90*/  IMAD.SHL.U32 R9, R8.reuse, 0x2, RZ ;  /* 0x0000000208097824 */ /* 0x040fe200078e00ff */
[----:B------:R-:W-:Y:S01]  /*0ba0*/  LOP3.LUT R10, R8, 0x1, RZ, 0xc0, !PT ;  /* 0x00000001080a7812 */ /* 0x000fe200078ec0ff */
[----:B------:R-:W0:Y:S01]  /*0bb0*/  LDS R13, [R12] ;  /* 0x000000000c0d7984 */ /* 0x000e220000000800 */
[----:B------:R-:W-:-:S02]  /*0bc0*/  LEA.HI R17, R17, R16, RZ, 0x5 ;  /* 0x0000001011117211 */ /* 0x000fc400078f28ff */
[----:B------:R-:W-:Y:S01]  /*0bd0*/  LOP3.LUT R8, R8, 0x1, RZ, 0xc, !PT ;  /* 0x0000000108087812 */ /* 0x000fe200078e0cff */
[----:B------:R-:W2:Y:S01]  /*0be0*/  LDS R11, [R11] ;  /* 0x000000000b0b7984 */ /* 0x000ea20000000800 */
[----:B------:R-:W-:Y:S02]  /*0bf0*/  I2FP.F32.U32 R10, R10 ;  /* 0x0000000a000a7245 */ /* 0x000fe40000201000 */
[----:B------:R-:W-:Y:S02]  /*0c00*/  LOP3.LUT R9, R9, 0x2, RZ, 0xc0, !PT ;  /* 0x0000000209097812 */ /* 0x000fe400078ec0ff */
[----:B------:R-:W-:Y:S02]  /*0c10*/  LEA.HI R15, R15, R14, RZ, 0x5 ;  /* 0x0000000e0f0f7211 */ /* 0x000fe400078f28ff */
[----:B------:R-:W-:Y:S02]  /*0c20*/  LOP3.LUT R17, R17, 0x3fffffe0, RZ, 0xc0, !PT ;  /* 0x3fffffe011117812 */ /* 0x000fe400078ec0ff */
[----:B------:R-:W-:-:S02]  /*0c30*/  I2FP.F32.U32 R8, R8 ;  /* 0x0000000800087245 */ /* 0x000fc40000201000 */
[----:B------:R-:W-:Y:S01]  /*0c40*/  IADD3 R9, PT, PT, -R9, 0x1, RZ ;  /* 0x0000000109097810 */ /* 0x000fe20007ffe1ff */
[----:B------:R-:W-:Y:S01]  /*0c50*/  IMAD.IADD R17, R16, 0x1, -R17 ;  /* 0x0000000110117824 */ /* 0x000fe200078e0a11 */
[----:B------:R-:W-:Y:S02]  /*0c60*/  LOP3.LUT R15, R15, 0x3fffffe0, RZ, 0xc0, !PT ;  /* 0x3fffffe00f0f7812 */ /* 0x000fe400078ec0ff */
[----:B------:R-:W-:Y:S02]  /*0c70*/  I2FP.F32.S32 R9, R9 ;  /* 0x0000000900097245 */ /* 0x000fe40000201400 */
[----:B------:R-:W-:Y:S01]  /*0c80*/  LEA R17, R17, UR5, 0x2 ;  /* 0x0000000511117c11 */ /* 0x000fe2000f8e10ff */
[----:B------:R-:W-:-:S05]  /*0c90*/  IMAD.IADD R15, R14, 0x1, -R15 ;  /* 0x000000010e0f7824 */ /* 0x000fca00078e0a0f */
[----:B------:R-:W-:Y:S01]  /*0ca0*/  LEA R15, R15, UR5, 0x2 ;  /* 0x000000050f0f7c11 */ /* 0x000fe2000f8e10ff */
[----:B0-----:R-:W-:-:S04]  /*0cb0*/  FMUL R13, R10, R13 ;  /* 0x0000000d0a0d7220 */ /* 0x001fc80000400000 */
[----:B--2---:R-:W-:Y:S01]  /*0cc0*/  FFMA R11, R8, R11, R13 ;  /* 0x0000000b080b7223 */ /* 0x004fe2000000000d */
[----:B------:R-:W-:-:S03]  /*0cd0*/  SHF.R.U32.HI R8, RZ, UR7, R2 ;  /* 0x00000007ff087c19 */ /* 0x000fc60008011602 */
[----:B-1----:R-:W-:Y:S01]  /*0ce0*/  FFMA R0, R0, R9, R11 ;  /* 0x0000000900007223 */ /* 0x002fe2000000000b */
[C---:B------:R-:W-:Y:S01]  /*0cf0*/  LOP3.LUT R10, R8.reuse, 0x1, RZ, 0xc0, !PT ;  /* 0x00000001080a7812 */ /* 0x040fe200078ec0ff */
[C---:B------:R-:W-:Y:S01]  /*0d00*/  IMAD.SHL.U32 R9, R8.reuse, 0x2, RZ ;  /* 0x0000000208097824 */ /* 0x040fe200078e00ff */
[----:B------:R-:W-:Y:S02]  /*0d10*/  LOP3.LUT R8, R8, 0x1, RZ, 0xc, !PT ;  /* 0x0000000108087812 */ /* 0x000fe400078e0cff */
[----:B------:R-:W-:Y:S01]  /*0d20*/  STS [R7], R0 ;  /* 0x0000000007007388 */ /* 0x000fe20000000800 */
[----:B------:R-:W-:Y:S02]  /*0d30*/  I2FP.F32.U32 R10, R10 ;  /* 0x0000000a000a7245 */ /* 0x000fe40000201000 */
[----:B------:R-:W-:Y:S01]  /*0d40*/  LOP3.LUT R9, R9, 0x2, RZ, 0xc0, !PT ;  /* 0x0000000209097812 */ /* 0x000fe200078ec0ff */
[----:B------:R-:W0:Y:S01]  /*0d50*/  LDS R17, [R17] ;  /* 0x0000000011117984 */ /* 0x000e220000000800 */
[----:B------:R-:W-:-:S02]  /*0d60*/  I2FP.F32.U32 R8, R8 ;  /* 0x0000000800087245 */ /* 0x000fc40000201000 */
[----:B------:R-:W-:Y:S01]  /*0d70*/  IADD3 R9, PT, PT, -R9, 0x1, RZ ;  /* 0x0000000109097810 */ /* 0x000fe20007ffe1ff */
[----:B------:R-:W1:Y:S03]  /*0d80*/  LDS R15, [R15] ;  /* 0x000000000f0f7984 */ /* 0x000e660000000800 */
[----:B------:R-:W-:Y:S01]  /*0d90*/  I2FP.F32.S32 R9, R9 ;  /* 0x0000000900097245 */ /* 0x000fe20000201400 */
[----:B0-----:R-:W-:-:S04]  /*0da0*/  FMUL R17, R10, R17 ;  /* 0x000000110a117220 */ /* 0x001fc80000400000 */
[----:B-1----:R-:W-:-:S04]  /*0db0*/  FFMA R15, R8, R15, R17 ;  /* 0x0000000f080f7223 */ /* 0x002fc80000000011 */
[----:B------:R-:W-:-:S05]  /*0dc0*/  FFMA R0, R0, R9, R15 ;  /* 0x0000000900007223 */ /* 0x000fca000000000f */
[----:B------:R2:W-:Y:S02]  /*0dd0*/  STS [R7], R0 ;  /* 0x0000000007007388 */ /* 0x0005e40000000800 */
.L_x_3:
[----:B------:R-:W-:Y:S05]  /*0de0*/  BRA.U UP1, `(.L_x_0) ;  /* 0x0000000101747547 */ /* 0x000fea000b800000 */
[----:B0-----:R-:W-:Y:S01]  /*0df0*/  VIADD R8, R5, -UR6 ;  /* 0x8000000605087c36 */ /* 0x001fe20008000000 */
[----:B------:R-:W-:Y:S01]  /*0e00*/  ULOP3.LUT UR4, URZ, UR4, URZ, 0x33, !UPT ;  /* 0x00000004ff047292 */ /* 0x000fe2000f8e33ff */
[----:B------:R-:W-:-:S03]  /*0e10*/  VIADD R6, R6, UR6 ;  /* 0x0000000606067c36 */ /* 0x000fc60008000000 */
[----:B------:R-:W-:Y:S01]  /*0e20*/  SHF.R.S32.HI R9, RZ, 0x1f, R8 ;  /* 0x0000001fff097819 */ /* 0x000fe20000011408 */
[----:B------:R-:W-:Y:S01]  /*0e30*/  UIADD3 UR4, UPT, UPT, UR4, UR8, URZ ;  /* 0x0000000804047290 */ /* 0x000fe2000fffe0ff */
[----:B------:R-:W-:Y:S02]  /*0e40*/  SHF.R.S32.HI R5, RZ, 0x1f, R6 ;  /* 0x0000001fff057819 */ /* 0x000fe40000011406 */
[----:B------:R-:W-:Y:S02]  /*0e50*/  LEA.HI R9, R9, R8, RZ, 0x5 ;  /* 0x0000000809097211 */ /* 0x000fe400078f28ff */
[----:B------:R-:W-:Y:S02]  /*0e60*/  LEA.HI R5, R5, R6, RZ, 0x5 ;  /* 0x0000000605057211 */ /* 0x000fe400078f28ff */
[----:B------:R-:W-:Y:S02]  /*0e70*/  LOP3.LUT R9, R9, 0x3fffffe0, RZ, 0xc0, !PT ;  /* 0x3fffffe009097812 */ /* 0x000fe400078ec0ff */
[----:B------:R-:W-:-:S02]  /*0e80*/  LOP3.LUT R5, R5, 0x3fffffe0, RZ, 0xc0, !PT ;  /* 0x3fffffe005057812 */ /* 0x000fc400078ec0ff */
[----:B------:R-:W-:Y:S01]  /*0e90*/  SHF.R.U32.HI R2, RZ, UR4, R2 ;  /* 0x00000004ff027c19 */ /* 0x000fe20008011602 */
[----:B------:R-:W-:Y:S02]  /*0ea0*/  IMAD.IADD R9, R8, 0x1, -R9 ;  /* 0x0000000108097824 */ /* 0x000fe400078e0a09 */
[----:B------:R-:W-:Y:S01]  /*0eb0*/  IMAD.IADD R5, R6, 0x1, -R5 ;  /* 0x0000000106057824 */ /* 0x000fe200078e0a05 */
[C---:B------:R-:W-:Y:S02]  /*0ec0*/  LOP3.LUT R6, R2.reuse, 0x1, RZ, 0xc0, !PT ;  /* 0x0000000102067812 */ /* 0x040fe400078ec0ff */
[----:B------:R-:W-:Y:S02]  /*0ed0*/  LEA R10, R9, UR5, 0x2 ;  /* 0x00000005090a7c11 */ /* 0x000fe4000f8e10ff */
[----:B------:R-:W-:Y:S01]  /*0ee0*/  LEA R8, R5, UR5, 0x2 ;  /* 0x0000000505087c11 */ /* 0x000fe2000f8e10ff */
[C---:B------:R-:W-:Y:S01]  /*0ef0*/  IMAD.SHL.U32 R5, R2.reuse, 0x2, RZ ;  /* 0x0000000202057824 */ /* 0x040fe200078e00ff */
[----:B------:R-:W-:Y:S01]  /*0f00*/  LOP3.LUT R2, R2, 0x1, RZ, 0xc, !PT ;  /* 0x0000000102027812 */ /* 0x000fe200078e0cff */
[----:B------:R-:W0:Y:S01]  /*0f10*/  LDS R11, [R10] ;  /* 0x000000000a0b7984 */ /* 0x000e220000000800 */
[----:B------:R-:W-:-:S02]  /*0f20*/  I2FP.F32.U32 R6, R6 ;  /* 0x0000000600067245 */ /* 0x000fc40000201000 */
[----:B------:R-:W-:Y:S01]  /*0f30*/  LOP3.LUT R5, R5, 0x2, RZ, 0xc0, !PT ;  /* 0x0000000205057812 */ /* 0x000fe200078ec0ff */
[----:B------:R-:W3:Y:S01]  /*0f40*/  LDS R9, [R8] ;  /* 0x0000000008097984 */ /* 0x000ee20000000800 */
[----:B------:R-:W-:Y:S02]  /*0f50*/  I2FP.F32.U32 R2, R2 ;  /* 0x0000000200027245 */ /* 0x000fe40000201000 */
[----:B------:R-:W-:-:S04]  /*0f60*/  IADD3 R5, PT, PT, -R5, 0x1, RZ ;  /* 0x0000000105057810 */ /* 0x000fc80007ffe1ff */
[----:B------:R-:W-:Y:S01]  /*0f70*/  I2FP.F32.S32 R5, R5 ;  /* 0x0000000500057245 */ /* 0x000fe20000201400 */
[----:B0-----:R-:W-:-:S04]  /*0f80*/  FMUL R11, R6, R11 ;  /* 0x0000000b060b7220 */ /* 0x001fc80000400000 */
[----:B---3--:R-:W-:-:S04]  /*0f90*/  FFMA R9, R2, R9, R11 ;  /* 0x0000000902097223 */ /* 0x008fc8000000000b */
[----:B-12---:R-:W-:-:S05]  /*0fa0*/  FFMA R0, R0, R5, R9 ;  /* 0x0000000500007223 */ /* 0x006fca0000000009 */
[----:B------:R3:W-:Y:S02]  /*0fb0*/  STS [R7], R0 ;  /* 0x0000000007007388 */ /* 0x0007e40000000800 */
.L_x_0:
[----:B------:R-:W-:Y:S05]  /*0fc0*/  @P0 EXIT ;  /* 0x000000000000094d */ /* 0x000fea0003800000 */
[----:B0123--:R-:W0:Y:S01]  /*0fd0*/  LDC.64 R6, c[0x0][0x388] ;  /* 0x0000e200ff067b82 */ /* 0x00fe220000000a00 */
[----:B-----5:R-:W-:-:S04]  /*0fe0*/  IMAD.IADD R3, R4, 0x1, R3 ;  /* 0x0000000104037824 */ /* 0x020fc800078e0203 */
[----:B0-----:R-:W-:-:S05]  /*0ff0*/  IMAD.WIDE R2, R3, 0x4, R6 ;  /* 0x0000000403027825 */ /* 0x001fca00078e0206 */
[----:B------:R-:W-:Y:S01]  /*1000*/  STG.E desc[UR14][R2.64], R0 ;  /* 0x0000000002007986 */ /* 0x000fe2000c10190e */
[----:B------:R-:W-:Y:S05]  /*1010*/  EXIT ;  /* 0x000000000000794d */ /* 0x000fea0003800000 */
.L_x_4:
[----:B------:R-:W-:-:S00]  /*1020*/  BRA `(.L_x_4) ;  /* 0xfffffffc00fc7947 */ /* 0x000fc0000383ffff */
[----:B------:R-:W-:-:S00]  /*1030*/  NOP ;  /* 0x0000000000007918 */ /* 0x000fc00000000000 */
        /* <DEDUP_REMOVED lines=12> */
.L_x_15:


//--------------------- .text._Z6FWT_GMPKfPfPKiiiiS1_ --------------------------
	.section	.text._Z6FWT_GMPKfPfPKiiiiS1_,"ax",@progbits
	.align	128
        .global         _Z6FWT_GMPKfPfPKiiiiS1_
        .type           _Z6FWT_GMPKfPfPKiiiiS1_,@function
        .size           _Z6FWT_GMPKfPfPKiiiiS1_,(.L_x_16 - _Z6FWT_GMPKfPfPKiiiiS1_)
        .other          _Z6FWT_GMPKfPfPKiiiiS1_,@"STO_CUDA_ENTRY STV_DEFAULT"
_Z6FWT_GMPKfPfPKiiiiS1_:
.text._Z6FWT_GMPKfPfPKiiiiS1_:
[----:B------:R-:W-:Y:S01]  /*0000*/  LDC R1, c[0x0][0x37c] ;  /* 0x0000df00ff017b82 */ /* 0x000fe20000000800 */
[----:B------:R-:W0:Y:S07]  /*0010*/  S2R R7, SR_TID.X ;  /* 0x0000000000077919 */ /* 0x000e2e0000002100 */
[----:B------:R-:W0:Y:S01]  /*0020*/  S2UR UR4, SR_CTAID.X ;  /* 0x00000000000479c3 */ /* 0x000e220000002500 */
[----:B------:R-:W1:Y:S01]  /*0030*/  LDCU UR5, c[0x0][0x3a0] ;  /* 0x00007400ff0577ac */ /* 0x000e620008000800 */
[----:B------:R-:W2:Y:S06]  /*0040*/  LDCU.64 UR12, c[0x0][0x358] ;  /* 0x00006b00ff0c77ac */ /* 0x000eac0008000a00 */
[----:B------:R-:W0:Y:S01]  /*0050*/  LDC R0, c[0x0][0x360] ;  /* 0x0000d800ff007b82 */ /* 0x000e220000000800 */
[----:B------:R-:W3:Y:S07]  /*0060*/  LDCU UR7, c[0x0][0x398] ;  /* 0x00007300ff0777ac */ /* 0x000eee0008000800 */
[----:B------:R-:W4:Y:S08]  /*0070*/  LDC.64 R10, c[0x0][0x390] ;  /* 0x0000e400ff0a7b82 */ /* 0x000f300000000a00 */
[----:B------:R-:W3:Y:S01]  /*0080*/  LDC.64 R2, c[0x0][0x3a8] ;  /* 0x0000ea00ff027b82 */ /* 0x000ee20000000a00 */
[----:B0-----:R-:W-:-:S05]  /*0090*/  IMAD R7, R0, UR4, R7 ;  /* 0x0000000400077c24 */ /* 0x001fca000f8e0207 */
[----:B-1----:R-:W-:-:S13]  /*00a0*/  ISETP.GE.AND P0, PT, R7, UR5, PT ;  /* 0x0000000507007c0c */ /* 0x002fda000bf06270 */
[----:B------:R-:W0:Y:S02]  /*00b0*/  @!P0 LDC.64 R12, c[0x0][0x380] ;  /* 0x0000e000ff0c8b82 */ /* 0x000e240000000a00 */
[----:B0-----:R-:W-:-:S05]  /*00c0*/  @!P0 IMAD.WIDE R12, R7, 0x4, R12 ;  /* 0x00000004070c8825 */ /* 0x001fca00078e020c */
[----:B--2---:R-:W2:Y:S01]  /*00d0*/  @!P0 LDG.E R9, desc[UR12][R12.64] ;  /* 0x0000000c0c098981 */ /* 0x004ea2000c1e1900 */
[----:B----4-:R-:W-:-:S04]  /*00e0*/  IMAD.WIDE R10, R7, 0x4, R10 ;  /* 0x00000004070a7825 */ /* 0x010fc800078e020a */
[----:B---3--:R-:W-:Y:S01]  /*00f0*/  IMAD.WIDE R4, R7, 0x4, R2 ;  /* 0x0000000407047825 */ /* 0x008fe200078e0202 */
[----:B------:R0:W5:Y:S01]  /*0100*/  LDG.E R6, desc[UR12][R10.64] ;  /* 0x0000000c0a067981 */ /* 0x000162000c1e1900 */
[----:B------:R-:W-:Y:S01]  /*0110*/  UISETP.GE.AND UP0, UPT, UR7, 0x1, UPT ;  /* 0x000000010700788c */ /* 0x000fe2000bf06270 */
[----:B------:R-:W-:-:S04]  /*0120*/  SHF.R.S32.HI R0, RZ, 0x1f, R7 ;  /* 0x0000001fff007819 */ /* 0x000fc80000011407 */
[----:B------:R-:W-:-:S04]  /*0130*/  LEA.HI R0, R0, R7, RZ, 0x5 ;  /* 0x0000000700007211 */ /* 0x000fc800078f28ff */
[----:B------:R-:W-:Y:S01]  /*0140*/  LOP3.LUT R8, R0, 0xffffffe0, RZ, 0xc0, !PT ;  /* 0xffffffe000087812 */ /* 0x000fe200078ec0ff */
[----:B--2---:R0:W-:Y:S01]  /*0150*/  STG.E desc[UR12][R4.64], R9 ;  /* 0x0000000904007986 */ /* 0x0041e2000c10190c */
[----:B------:R-:W-:Y:S05]  /*0160*/  BRA.U !UP0, `(.L_x_5) ;  /* 0x0000000d08887547 */ /* 0x000fea000b800000 */
[----:B------:R-:W1:Y:S01]  /*0170*/  LDCU UR5, c[0x0][0x39c] ;  /* 0x00007380ff0577ac */ /* 0x000e620008000800 */
[----:B------:R-:W-:Y:S01]  /*0180*/  IMAD.IADD R0, R7, 0x1, -R8 ;  /* 0x0000000107007824 */ /* 0x000fe200078e0a08 */
        /* <DEDUP_REMOVED lines=10> */
.L_x_7:
[C---:B------:R-:W-:Y:S02]  /*0230*/  VIADD R13, R0.reuse, -UR5 ;  /* 0x80000005000d7c36 */ /* 0x040fe40008000000 */
[----:B0-----:R-:W-:-:S03]  /*0240*/  VIADD R11, R0, UR5 ;  /* 0x00000005000b7c36 */ /* 0x001fc60008000000 */
[----:B------:R-:W-:Y:S02]  /*0250*/  SHF.R.S32.HI R12, RZ, 0x1f, R13 ;  /* 0x0000001fff0c7819 */ /* 0x000fe4000001140d */
[----:B------:R-:W-:Y:S02]  /*0260*/  SHF.R.S32.HI R10, RZ, 0x1f, R11 ;  /* 0x0000001fff0a7819 */ /* 0x000fe4000001140b */
[----:B------:R-:W-:Y:S02]  /*0270*/  LEA.HI R12, R12, R13, RZ, 0x5 ;  /* 0x0000000d0c0c7211 */ /* 0x000fe400078f28ff */
[----:B------:R-:W-:Y:S02]  /*0280*/  LEA.HI R10, R10, R11, RZ, 0x5 ;  /* 0x0000000b0a0a7211 */ /* 0x000fe400078f28ff */
[----:B------:R-:W-:Y:S02]  /*0290*/  LOP3.LUT R12, R12, 0xffffffe0, RZ, 0xc0, !PT ;  /* 0xffffffe00c0c7812 */ /* 0x000fe400078ec0ff */
[----:B------:R-:W-:-:S02]  /*02a0*/  LOP3.LUT R10, R10, 0xffffffe0, RZ, 0xc0, !PT ;  /* 0xffffffe00a0a7812 */ /* 0x000fc400078ec0ff */
[C---:B------:R-:W-:Y:S02]  /*02b0*/  IADD3 R15, PT, PT, R8.reuse, R13, -R12 ;  /* 0x0000000d080f7210 */ /* 0x040fe40007ffe80c */
[----:B------:R-:W-:-:S03]  /*02c0*/  IADD3 R13, PT, PT, R8, R11, -R10 ;  /* 0x0000000b080d7210 */ /* 0x000fc60007ffe80a */
[----:B------:R-:W-:-:S04]  /*02d0*/  IMAD.WIDE R14, R15, 0x4, R2 ;  /* 0x000000040f0e7825 */ /* 0x000fc800078e0202 */
[----:B------:R-:W-:Y:S02]  /*02e0*/  IMAD.WIDE R12, R13, 0x4, R2 ;  /* 0x000000040d0c7825 */ /* 0x000fe400078e0202 */
[----:B------:R-:W2:Y:S04]  /*02f0*/  LDG.E R14, desc[UR12][R14.64] ;  /* 0x0000000c0e0e7981 */ /* 0x000ea8000c1e1900 */
[----:B------:R0:W3:Y:S01]  /*0300*/  LDG.E R10, desc[UR12][R12.64] ;  /* 0x0000000c0c0a7981 */ /* 0x0000e2000c1e1900 */
[----:B------:R-:W-:Y:S02]  /*0310*/  UIADD3 UR10, UPT, UPT, UR8, 0x1, URZ ;  /* 0x00000001080a7890 */ /* 0x000fe4000fffe0ff */
[----:B------:R-:W-:-:S04]  /*0320*/  USHF.R.S32.HI UR11, URZ, 0x1, UR5 ;  /* 0x00000001ff0b7899 */ /* 0x000fc80008011405 */
[----:B------:R-:W-:Y:S02]  /*0330*/  SHF.R.U32.HI R16, RZ, UR10, R7 ;  /* 0x0000000aff107c19 */ /* 0x000fe40008011607 */
[----:B------:R-:W-:Y:S02]  /*0340*/  VIADD R19, R0, -UR11 ;  /* 0x8000000b00137c36 */ /* 0x000fe40008000000 */
[----:B------:R-:W-:Y:S01]  /*0350*/  LOP3.LUT R17, R16, 0x1, RZ, 0xc0, !PT ;  /* 0x0000000110117812 */ /* 0x000fe200078ec0ff */
[----:B------:R-:W-:Y:S01]  /*0360*/  VIADD R11, R0, UR11 ;  /* 0x0000000b000b7c36 */ /* 0x000fe20008000000 */
[C---:B------:R-:W-:Y:S01]  /*0370*/  LOP3.LUT R18, R16.reuse, 0x1, RZ, 0xc, !PT ;  /* 0x0000000110127812 */ /* 0x040fe200078e0cff */
[----:B------:R-:W-:Y:S01]  /*0380*/  IMAD.SHL.U32 R16, R16, 0x2, RZ ;  /* 0x0000000210107824 */ /* 0x000fe200078e00ff */
[----:B------:R-:W-:Y:S02]  /*0390*/  SHF.R.S32.HI R22, RZ, 0x1f, R19 ;  /* 0x0000001fff167819 */ /* 0x000fe40000011413 */
[----:B------:R-:W-:-:S02]  /*03a0*/  I2FP.F32.U32 R17, R17 ;  /* 0x0000001100117245 */ /* 0x000fc40000201000 */
[----:B------:R-:W-:Y:S02]  /*03b0*/  LOP3.LUT R16, R16, 0x2, RZ, 0xc0, !PT ;  /* 0x0000000210107812 */ /* 0x000fe400078ec0ff */
[----:B------:R-:W-:Y:S02]  /*03c0*/  LEA.HI R22, R22, R19, RZ, 0x5 ;  /* 0x0000001316167211 */ /* 0x000fe400078f28ff */
[----:B------:R-:W-:Y:S02]  /*03d0*/  SHF.R.S32.HI R20, RZ, 0x1f, R11 ;  /* 0x0000001fff147819 */ /* 0x000fe4000001140b */
[----:B0-----:R-:W-:Y:S02]  /*03e0*/  I2FP.F32.U32 R13, R18 ;  /* 0x00000012000d7245 */ /* 0x001fe40000201000 */
[----:B------:R-:W-:Y:S02]  /*03f0*/  IADD3 R16, PT, PT, -R16, 0x1, RZ ;  /* 0x0000000110107810 */ /* 0x000fe40007ffe1ff */
[----:B------:R-:W-:-:S02]  /*0400*/  LOP3.LUT R22, R22, 0xffffffe0, RZ, 0xc0, !PT ;  /* 0xffffffe016167812 */ /* 0x000fc400078ec0ff */
[----:B------:R-:W-:Y:S02]  /*0410*/  LEA.HI R20, R20, R11, RZ, 0x5 ;  /* 0x0000000b14147211 */ /* 0x000fe400078f28ff */
[----:B------:R-:W-:Y:S02]  /*0420*/  I2FP.F32.S32 R15, R16 ;  /* 0x00000010000f7245 */ /* 0x000fe40000201400 */
[----:B------:R-:W-:Y:S02]  /*0430*/  IADD3 R19, PT, PT, R8, R19, -R22 ;  /* 0x0000001308137210 */ /* 0x000fe40007ffe816 */
[----:B------:R-:W-:Y:S01]  /*0440*/  LOP3.LUT R20, R20, 0xffffffe0, RZ, 0xc0, !PT ;  /* 0xffffffe014147812 */ /* 0x000fe200078ec0ff */
[----:B--2---:R-:W-:-:S04]  /*0450*/  FMUL R14, R17, R14 ;  /* 0x0000000e110e7220 */ /* 0x004fc80000400000 */
[----:B---3--:R-:W-:Y:S01]  /*0460*/  FFMA R10, R13, R10, R14 ;  /* 0x0000000a0d0a7223 */ /* 0x008fe2000000000e */
[----:B------:R-:W-:-:S03]  /*0470*/  IADD3 R13, PT, PT, R8, R11, -R20 ;  /* 0x0000000b080d7210 */ /* 0x000fc60007ffe814 */
[----:B-1----:R-:W-:Y:S01]  /*0480*/  FFMA R9, R15, R9, R10 ;  /* 0x000000090f097223 */ /* 0x002fe2000000000a */
[----:B------:R-:W-:-:S04]  /*0490*/  IMAD.WIDE R14, R19, 0x4, R2 ;  /* 0x00000004130e7825 */ /* 0x000fc800078e0202 */
[----:B------:R-:W-:Y:S01]  /*04a0*/  IMAD.WIDE R12, R13, 0x4, R2 ;  /* 0x000000040d0c7825 */ /* 0x000fe200078e0202 */
[----:B------:R0:W-:Y:S04]  /*04b0*/  STG.E desc[UR12][R4.64], R9 ;  /* 0x0000000904007986 */ /* 0x0001e8000c10190c */
[----:B------:R-:W2:Y:S04]  /*04c0*/  LDG.E R14, desc[UR12][R14.64] ;  /* 0x0000000c0e0e7981 */ /* 0x000ea8000c1e1900 */
[----:B------:R1:W3:Y:S01]  /*04d0*/  LDG.E R10, desc[UR12][R12.64] ;  /* 0x0000000c0c0a7981 */ /* 0x0002e2000c1e1900 */
[----:B------:R-:W-:Y:S01]  /*04e0*/  USHF.R.S32.HI UR10, URZ, 0x2, UR5 ;  /* 0x00000002ff0a7899 */ /* 0x000fe20008011405 */
[----:B------:R-:W-:-:S04]  /*04f0*/  SHF.R.U32.HI R11, RZ, UR8, R7 ;  /* 0x00000008ff0b7c19 */ /* 0x000fc80008011607 */
[C---:B------:R-:W-:Y:S01]  /*0500*/  LOP3.LUT R17, R11.reuse, 0x1, RZ, 0xc0, !PT ;  /* 0x000000010b117812 */ /* 0x040fe200078ec0ff */
[C---:B------:R-:W-:Y:S01]  /*0510*/  VIADD R19, R0.reuse, -UR10 ;  /* 0x8000000a00137c36 */ /* 0x040fe20008000000 */
[C---:B------:R-:W-:Y:S01]  /*0520*/  LOP3.LUT R18, R11.reuse, 0x1, RZ, 0xc, !PT ;  /* 0x000000010b127812 */ /* 0x040fe200078e0cff */
[----:B------:R-:W-:Y:S01]  /*0530*/  IMAD.SHL.U32 R16, R11, 0x2, RZ ;  /* 0x000000020b107824 */ /* 0x000fe200078e00ff */
[----:B------:R-:W-:Y:S01]  /*0540*/  I2FP.F32.U32 R17, R17 ;  /* 0x0000001100117245 */ /* 0x000fe20000201000 */
[----:B------:R-:W-:Y:S01]  /*0550*/  VIADD R11, R0, UR10 ;  /* 0x0000000a000b7c36 */ /* 0x000fe20008000000 */
[----:B------:R-:W-:Y:S02]  /*0560*/  SHF.R.S32.HI R20, RZ, 0x1f, R19 ;  /* 0x0000001fff147819 */ /* 0x000fe40000011413 */
[----:B------:R-:W-:Y:S02]  /*0570*/  LOP3.LUT R16, R16, 0x2, RZ, 0xc0, !PT ;  /* 0x0000000210107812 */ /* 0x000fe400078ec0ff */
[----:B------:R-:W-:-:S02]  /*0580*/  LEA.HI R20, R20, R19, RZ, 0x5 ;  /* 0x0000001314147211 */ /* 0x000fc400078f28ff */
[----:B-1----:R-:W-:Y:S02]  /*0590*/  SHF.R.S32.HI R12, RZ, 0x1f, R11 ;  /* 0x0000001fff0c7819 */ /* 0x002fe4000001140b */
[----:B------:R-:W-:Y:S02]  /*05a0*/  I2FP.F32.U32 R13, R18 ;  /* 0x00000012000d7245 */ /* 0x000fe40000201000 */
[----:B------:R-:W-:Y:S02]  /*05b0*/  LOP3.LUT R20, R20, 0xffffffe0, RZ, 0xc0, !PT ;  /* 0xffffffe014147812 */ /* 0x000fe400078ec0ff */
[----:B------:R-:W-:Y:S02]  /*05c0*/  IADD3 R16, PT, PT, -R16, 0x1, RZ ;  /* 0x0000000110107810 */ /* 0x000fe40007ffe1ff */
[----:B------:R-:W-:Y:S02]  /*05d0*/  LEA.HI R12, R12, R11, RZ, 0x5 ;  /* 0x0000000b0c0c7211 */ /* 0x000fe400078f28ff */
[----:B------:R-:W-:-:S02]  /*05e0*/  IADD3 R15, PT, PT, R8, R19, -R20 ;  /* 0x00000013080f7210 */ /* 0x000fc40007ffe814 */
[----:B------:R-:W-:Y:S02]  /*05f0*/  I2FP.F32.S32 R16, R16 ;  /* 0x0000001000107245 */ /* 0x000fe40000201400 */
[----:B------:R-:W-:Y:S01]  /*0600*/  LOP3.LUT R12, R12, 0xffffffe0, RZ, 0xc0, !PT ;  /* 0xffffffe00c0c7812 */ /* 0x000fe200078ec0ff */
[----:B--2---:R-:W-:-:S04]  /*0610*/  FMUL R14, R17, R14 ;  /* 0x0000000e110e7220 */ /* 0x004fc80000400000 */
[----:B---3--:R-:W-:Y:S01]  /*0620*/  FFMA R10, R13, R10, R14 ;  /* 0x0000000a0d0a7223 */ /* 0x008fe2000000000e */
[----:B------:R-:W-:Y:S01]  /*0630*/  IADD3 R13, PT, PT, R8, R11, -R12 ;  /* 0x0000000b080d7210 */ /* 0x000fe20007ffe80c */
[----:B------:R-:W-:-:S04]  /*0640*/  IMAD.WIDE R14, R15, 0x4, R2 ;  /* 0x000000040f0e7825 */ /* 0x000fc800078e0202 */
[----:B0-----:R-:W-:Y:S01]  /*0650*/  FFMA R9, R9, R16, R10 ;  /* 0x0000001009097223 */ /* 0x001fe2000000000a */
[----:B------:R-:W-:-:S04]  /*0660*/  IMAD.WIDE R12, R13, 0x4, R2 ;  /* 0x000000040d0c7825 */ /* 0x000fc800078e0202 */
[----:B------:R0:W-:Y:S04]  /*0670*/  STG.E desc[UR12][R4.64], R9 ;  /* 0x0000000904007986 */ /* 0x0001e8000c10190c */
[----:B------:R-:W2:Y:S04]  /*0680*/  LDG.E R14, desc[UR12][R14.64] ;  /* 0x0000000c0e0e7981 */ /* 0x000ea8000c1e1900 */
[----:B------:R1:W3:Y:S01]  /*0690*/  LDG.E R10, desc[UR12][R12.64] ;  /* 0x0000000c0c0a7981 */ /* 0x0002e2000c1e1900 */
[----:B------:R-:W-:Y:S02]  /*06a0*/  UIADD3 UR10, UPT, UPT, UR8, -0x1, URZ ;  /* 0xffffffff080a7890 */ /* 0x000fe4000fffe0ff */
        /* <DEDUP_REMOVED lines=8> */
[----:B------:R-:W-:-:S02]  /*0730*/  SHF.R.S32.HI R20, RZ, 0x1f, R11 ;  /* 0x0000001fff147819 */ /* 0x000fc4000001140b */
[----:B------:R-:W-:Y:S02]  /*0740*/  LEA.HI R22, R22, R19, RZ, 0x5 ;  /* 0x0000001316167211 */ /* 0x000fe400078f28ff */
[----:B------:R-:W-:Y:S02]  /*0750*/  I2FP.F32.U32 R17, R17 ;  /* 0x0000001100117245 */ /* 0x000fe40000201000 */
[----:B------:R-:W-:Y:S02]  /*0760*/  LOP3.LUT R16, R16, 0x2, RZ, 0xc0, !PT ;  /* 0x0000000210107812 */ /* 0x000fe400078ec0ff */
[----:B-1----:R-:W-:Y:S02]  /*0770*/  I2FP.F32.U32 R13, R18 ;  /* 0x00000012000d7245 */ /* 0x002fe40000201000 */
[----:B------:R-:W-:Y:S02]  /*0780*/  LOP3.LUT R22, R22, 0xffffffe0, RZ, 0xc0, !PT ;  /* 0xffffffe016167812 */ /* 0x000fe400078ec0ff */
[----:B------:R-:W-:-:S02]  /*0790*/  LEA.HI R20, R20, R11, RZ, 0x5 ;  /* 0x0000000b14147211 */ /* 0x000fc400078f28ff */
[----:B------:R-:W-:Y:S02]  /*07a0*/  IADD3 R16, PT, PT, -R16, 0x1, RZ ;  /* 0x0000000110107810 */ /* 0x000fe40007ffe1ff */
[----:B------:R-:W-:Y:S02]  /*07b0*/  IADD3 R19, PT, PT, R8, R19, -R22 ;  /* 0x0000001308137210 */ /* 0x000fe40007ffe816 */
[----:B------:R-:W-:Y:S02]  /*07c0*/  LOP3.LUT R20, R20, 0xffffffe0, RZ, 0xc0, !PT ;  /* 0xffffffe014147812 */ /* 0x000fe400078ec0ff */
[----:B------:R-:W-:Y:S02]  /*07d0*/  I2FP.F32.S32 R16, R16 ;  /* 0x0000001000107245 */ /* 0x000fe40000201400 */
[----:B------:R-:W-:Y:S01]  /*07e0*/  IADD3 R11, PT, PT, R8, R11, -R20 ;  /* 0x0000000b080b7210 */ /* 0x000fe20007ffe814 */
[----:B--2---:R-:W-:-:S04]  /*07f0*/  FMUL R14, R17, R14 ;  /* 0x0000000e110e7220 */ /* 0x004fc80000400000 */
[----:B---3--:R-:W-:Y:S01]  /*0800*/  FFMA R10, R13, R10, R14 ;  /* 0x0000000a0d0a7223 */ /* 0x008fe2000000000e */
[----:B------:R-:W-:-:S04]  /*0810*/  IMAD.WIDE R12, R19, 0x4, R2 ;  /* 0x00000004130c7825 */ /* 0x000fc800078e0202 */
[----:B0-----:R-:W-:Y:S01]  /*0820*/  FFMA R9, R9, R16, R10 ;  /* 0x0000001009097223 */ /* 0x001fe2000000000a */
[----:B------:R-:W-:-:S04]  /*0830*/  IMAD.WIDE R10, R11, 0x4, R2 ;  /* 0x000000040b0a7825 */ /* 0x000fc800078e0202 */
[----:B------:R0:W-:Y:S04]  /*0840*/  STG.E desc[UR12][R4.64], R9 ;  /* 0x0000000904007986 */ /* 0x0001e8000c10190c */
[----:B------:R-:W2:Y:S04]  /*0850*/  LDG.E R13, desc[UR12][R12.64] ;  /* 0x0000000c0c0d7981 */ /* 0x000ea8000c1e1900 */
[----:B------:R-:W3:Y:S01]  /*0860*/  LDG.E R11, desc[UR12][R10.64] ;  /* 0x0000000c0a0b7981 */ /* 0x000ee2000c1e1900 */
[----:B------:R-:W-:Y:S02]  /*0870*/  UIADD3 UR10, UPT, UPT, UR8, -0x2, URZ ;  /* 0xfffffffe080a7890 */ /* 0x000fe4000fffe0ff */
[----:B------:R-:W-:-:S02]  /*0880*/  UIADD3 UR9, UPT, UPT, UR9, 0x4, URZ ;  /* 0x0000000409097890 */ /* 0x000fc4000fffe0ff */
[----:B------:R-:W-:Y:S02]  /*0890*/  USHF.R.S32.HI UR5, URZ, 0x4, UR5 ;  /* 0x00000004ff057899 */ /* 0x000fe40008011405 */
[----:B------:R-:W-:Y:S01]  /*08a0*/  SHF.R.U32.HI R14, RZ, UR10, R7 ;  /* 0x0000000aff0e7c19 */ /* 0x000fe20008011607 */
[----:B------:R-:W-:Y:S02]  /*08b0*/  UISETP.NE.AND UP1, UPT, UR9, URZ, UPT ;  /* 0x000000ff0900728c */ /* 0x000fe4000bf25270 */
[----:B------:R-:W-:Y:S01]  /*08c0*/  UIADD3 UR8, UPT, UPT, UR8, -0x4, URZ ;  /* 0xfffffffc08087890 */ /* 0x000fe2000fffe0ff */
[C---:B------:R-:W-:Y:S01]  /*08d0*/  LOP3.LUT R16, R14.reuse, 0x1, RZ, 0xc0, !PT ;  /* 0x000000010e107812 */ /* 0x040fe200078ec0ff */
[C---:B------:R-:W-:Y:S01]  /*08e0*/  IMAD.SHL.U32 R15, R14.reuse, 0x2, RZ ;  /* 0x000000020e0f7824 */ /* 0x040fe200078e00ff */
[----:B------:R-:W-:Y:S02]  /*08f0*/  LOP3.LUT R14, R14, 0x1, RZ, 0xc, !PT ;  /* 0x000000010e0e7812 */ /* 0x000fe400078e0cff */
[----:B------:R-:W-:-:S02]  /*0900*/  I2FP.F32.U32 R16, R16 ;  /* 0x0000001000107245 */ /* 0x000fc40000201000 */
[----:B------:R-:W-:Y:S02]  /*0910*/  LOP3.LUT R15, R15, 0x2, RZ, 0xc0, !PT ;  /* 0x000000020f0f7812 */ /* 0x000fe400078ec0ff */
[----:B------:R-:W-:Y:S02]  /*0920*/  I2FP.F32.U32 R14, R14 ;  /* 0x0000000e000e7245 */ /* 0x000fe40000201000 */
[----:B------:R-:W-:-:S04]  /*0930*/  IADD3 R15, PT, PT, -R15, 0x1, RZ ;  /* 0x000000010f0f7810 */ /* 0x000fc80007ffe1ff */
[----:B------:R-:W-:Y:S01]  /*0940*/  I2FP.F32.S32 R15, R15 ;  /* 0x0000000f000f7245 */ /* 0x000fe20000201400 */
[----:B--2---:R-:W-:-:S04]  /*0950*/  FMUL R13, R16, R13 ;  /* 0x0000000d100d7220 */ /* 0x004fc80000400000 */
[----:B---3--:R-:W-:-:S04]  /*0960*/  FFMA R14, R14, R11, R13 ;  /* 0x0000000b0e0e7223 */ /* 0x008fc8000000000d */
[----:B0-----:R-:W-:-:S05]  /*0970*/  FFMA R9, R9, R15, R14 ;  /* 0x0000000f09097223 */ /* 0x001fca000000000e */
[----:B------:R1:W-:Y:S01]  /*0980*/  STG.E desc[UR12][R4.64], R9 ;  /* 0x0000000904007986 */ /* 0x0003e2000c10190c */
[----:B------:R-:W-:Y:S05]  /*0990*/  BRA.U UP1, `(.L_x_7) ;  /* 0xfffffff901247547 */ /* 0x000fea000b83ffff */
.L_x_6:
[----:B------:R-:W-:Y:S05]  /*09a0*/  BRA.U !UP0, `(.L_x_5) ;  /* 0x0000000508787547 */ /* 0x000fea000b800000 */
[----:B------:R-:W-:Y:S02]  /*09b0*/  UISETP.NE.AND UP0, UPT, UR6, 0x1, UPT ;  /* 0x000000010600788c */ /* 0x000fe4000bf05270 */
[----:B------:R-:W-:-:S04]  /*09c0*/  ULOP3.LUT UR8, UR7, 0x1, URZ, 0xc0, !UPT ;  /* 0x0000000107087892 */ /* 0x000fc8000f8ec0ff */
[----:B------:R-:W-:-:S03]  /*09d0*/  UISETP.NE.U32.AND UP1, UPT, UR8, 0x1, UPT ;  /* 0x000000010800788c */ /* 0x000fc6000bf25070 */
[----:B------:R-:W-:Y:S08]  /*09e0*/  BRA.U !UP0, `(.L_x_8) ;  /* 0x0000000108f07547 */ /* 0x000ff0000b800000 */
        /* <DEDUP_REMOVED lines=11> */
[----:B------:R-:W-:Y:S01]  /*0aa0*/  IMAD.WIDE R12, R13, 0x4, R2 ;  /* 0x000000040d0c7825 */ /* 0x000fe200078e0202 */
[----:B------:R0:W2:Y:S04]  /*0ab0*/  LDG.E R18, desc[UR12][R14.64] ;  /* 0x0000000c0e127981 */ /* 0x0000a8000c1e1900 */
[----:B------:R3:W4:Y:S01]  /*0ac0*/  LDG.E R10, desc[UR12][R12.64] ;  /* 0x0000000c0c0a7981 */ /* 0x000722000c1e1900 */
[----:B------:R-:W-:Y:S02]  /*0ad0*/  ULOP3.LUT UR6, URZ, UR4, URZ, 0x33, !UPT ;  /* 0x00000004ff067292 */ /* 0x000fe4000f8e33ff */
[----:B------:R-:W-:Y:S02]  /*0ae0*/  USHF.R.S32.HI UR8, URZ, 0x1, UR5 ;  /* 0x00000001ff087899 */ /* 0x000fe40008011405 */
[----:B------:R-:W-:-:S04]  /*0af0*/  UIADD3 UR6, UPT, UPT, UR6, UR7, URZ ;  /* 0x0000000706067290 */ /* 0x000fc8000fffe0ff */
[C---:B------:R-:W-:Y:S02]  /*0b00*/  VIADD R19, R0.reuse, -UR8 ;  /* 0x8000000800137c36 */ /* 0x040fe40008000000 */
[----:B------:R-:W-:Y:S01]  /*0b10*/  SHF.R.U32.HI R16, RZ, UR6, R7 ;  /* 0x00000006ff107c19 */ /* 0x000fe20008011607 */
[----:B------:R-:W-:Y:S02]  /*0b20*/  VIADD R11, R0, UR8 ;  /* 0x00000008000b7c36 */ /* 0x000fe40008000000 */
[----:B------:R-:W-:Y:S02]  /*0b30*/  SHF.R.S32.HI R22, RZ, 0x1f, R19 ;  /* 0x0000001fff167819 */ /* 0x000fe40000011413 */
[C---:B0-----:R-:W-:Y:S01]  /*0b40*/  IMAD.SHL.U32 R14, R16.reuse, 0x2, RZ ;  /* 0x00000002100e7824 */ /* 0x041fe200078e00ff */
[----:B------:R-:W-:Y:S02]  /*0b50*/  LOP3.LUT R17, R16, 0x1, RZ, 0xc0, !PT ;  /* 0x0000000110117812 */ /* 0x000fe400078ec0ff */
[----:B------:R-:W-:-:S02]  /*0b60*/  SHF.R.S32.HI R20, RZ, 0x1f, R11 ;  /* 0x0000001fff147819 */ /* 0x000fc4000001140b */
[----:B------:R-:W-:Y:S02]  /*0b70*/  LOP3.LUT R16, R16, 0x1, RZ, 0xc, !PT ;  /* 0x0000000110107812 */ /* 0x000fe400078e0cff */
[----:B------:R-:W-:Y:S02]  /*0b80*/  LEA.HI R22, R22, R19, RZ, 0x5 ;  /* 0x0000001316167211 */ /* 0x000fe400078f28ff */
[----:B------:R-:W-:Y:S02]  /*0b90*/  I2FP.F32.U32 R17, R17 ;  /* 0x0000001100117245 */ /* 0x000fe40000201000 */
[----:B------:R-:W-:Y:S02]  /*0ba0*/  LOP3.LUT R14, R14, 0x2, RZ, 0xc0, !PT ;  /* 0x000000020e0e7812 */ /* 0x000fe400078ec0ff */
[----:B------:R-:W-:Y:S02]  /*0bb0*/  LEA.HI R20, R20, R11, RZ, 0x5 ;  /* 0x0000000b14147211 */ /* 0x000fe400078f28ff */
[----:B------:R-:W-:-:S02]  /*0bc0*/  LOP3.LUT R22, R22, 0xffffffe0, RZ, 0xc0, !PT ;  /* 0xffffffe016167812 */ /* 0x000fc400078ec0ff */
[----:B---3--:R-:W-:Y:S02]  /*0bd0*/  I2FP.F32.U32 R13, R16 ;  /* 0x00000010000d7245 */ /* 0x008fe40000201000 */
[----:B------:R-:W-:Y:S02]  /*0be0*/  IADD3 R14, PT, PT, -R14, 0x1, RZ ;  /* 0x000000010e0e7810 */ /* 0x000fe40007ffe1ff */
[----:B------:R-:W-:Y:S02]  /*0bf0*/  IADD3 R19, PT, PT, R8, R19, -R22 ;  /* 0x0000001308137210 */ /* 0x000fe40007ffe816 */
[----:B------:R-:W-:Y:S02]  /*0c00*/  LOP3.LUT R20, R20, 0xffffffe0, RZ, 0xc0, !PT ;  /* 0xffffffe014147812 */ /* 0x000fe400078ec0ff */
[----:B------:R-:W-:Y:S02]  /*0c10*/  I2FP.F32.S32 R14, R14 ;  /* 0x0000000e000e7245 */ /* 0x000fe40000201400 */
[----:B------:R-:W-:Y:S01]  /*0c20*/  IADD3 R11, PT, PT, R8, R11, -R20 ;  /* 0x0000000b080b7210 */ /* 0x000fe20007ffe814 */
[----:B--2---:R-:W-:-:S04]  /*0c30*/  FMUL R18, R17, R18 ;  /* 0x0000001211127220 */ /* 0x004fc80000400000 */
[----:B----4-:R-:W-:Y:S01]  /*0c40*/  FFMA R10, R13, R10, R18 ;  /* 0x0000000a0d0a7223 */ /* 0x010fe20000000012 */
[----:B------:R-:W-:-:S04]  /*0c50*/  IMAD.WIDE R12, R19, 0x4, R2 ;  /* 0x00000004130c7825 */ /* 0x000fc800078e0202 */
[----:B-1----:R-:W-:Y:S01]  /*0c60*/  FFMA R9, R9, R14, R10 ;  /* 0x0000000e09097223 */ /* 0x002fe2000000000a */
[----:B------:R-:W-:-:S04]  /*0c70*/  IMAD.WIDE R10, R11, 0x4, R2 ;  /* 0x000000040b0a7825 */ /* 0x000fc800078e0202 */
[----:B------:R0:W-:Y:S04]  /*0c80*/  STG.E desc[UR12][R4.64], R9 ;  /* 0x0000000904007986 */ /* 0x0001e8000c10190c */
[----:B------:R-:W2:Y:S04]  /*0c90*/  LDG.E R13, desc[UR12][R12.64] ;  /* 0x0000000c0c0d7981 */ /* 0x000ea8000c1e1900 */
[----:B------:R-:W3:Y:S01]  /*0ca0*/  LDG.E R11, desc[UR12][R10.64] ;  /* 0x0000000c0a0b7981 */ /* 0x000ee2000c1e1900 */
[----:B------:R-:W-:Y:S02]  /*0cb0*/  UIADD3 UR6, UPT, UPT, -UR4, -0x2, UR7 ;  /* 0xfffffffe04067890 */ /* 0x000fe4000fffe107 */
[----:B------:R-:W-:-:S02]  /*0cc0*/  USHF.R.S32.HI UR5, URZ, 0x2, UR5 ;  /* 0x00000002ff057899 */ /* 0x000fc40008011405 */
[----:B------:R-:W-:Y:S02]  /*0cd0*/  UIADD3 UR4, UPT, UPT, UR4, 0x2, URZ ;  /* 0x0000000204047890 */ /* 0x000fe4000fffe0ff */
[----:B------:R-:W-:-:S04]  /*0ce0*/  SHF.R.U32.HI R14, RZ, UR6, R7 ;  /* 0x00000006ff0e7c19 */ /* 0x000fc80008011607 */
[C---:B------:R-:W-:Y:S01]  /*0cf0*/  LOP3.LUT R16, R14.reuse, 0x1, RZ, 0xc0, !PT ;  /* 0x000000010e107812 */ /* 0x040fe200078ec0ff */
[C---:B------:R-:W-:Y:S01]  /*0d00*/  IMAD.SHL.U32 R15, R14.reuse, 0x2, RZ ;  /* 0x000000020e0f7824 */ /* 0x040fe200078e00ff */
[----:B------:R-:W-:Y:S02]  /*0d10*/  LOP3.LUT R14, R14, 0x1, RZ, 0xc, !PT ;  /* 0x000000010e0e7812 */ /* 0x000fe400078e0cff */
[----:B------:R-:W-:Y:S02]  /*0d20*/  I2FP.F32.U32 R16, R16 ;  /* 0x0000001000107245 */ /* 0x000fe40000201000 */
[----:B------:R-:W-:Y:S02]  /*0d30*/  LOP3.LUT R15, R15, 0x2, RZ, 0xc0, !PT ;  /* 0x000000020f0f7812 */ /* 0x000fe400078ec0ff */
[----:B------:R-:W-:Y:S02]  /*0d40*/  I2FP.F32.U32 R14, R14 ;  /* 0x0000000e000e7245 */ /* 0x000fe40000201000 */
[----:B------:R-:W-:-:S04]  /*0d50*/  IADD3 R15, PT, PT, -R15, 0x1, RZ ;  /* 0x000000010f0f7810 */ /* 0x000fc80007ffe1ff */
[----:B------:R-:W-:Y:S01]  /*0d60*/  I2FP.F32.S32 R15, R15 ;  /* 0x0000000f000f7245 */ /* 0x000fe20000201400 */
[----:B--2---:R-:W-:-:S04]  /*0d70*/  FMUL R13, R16, R13 ;  /* 0x0000000d100d7220 */ /* 0x004fc80000400000 */
[----:B---3--:R-:W-:-:S04]  /*0d80*/  FFMA R14, R14, R11, R13 ;  /* 0x0000000b0e0e7223 */ /* 0x008fc8000000000d */
[----:B0-----:R-:W-:-:S05]  /*0d90*/  FFMA R9, R9, R15, R14 ;  /* 0x0000000f09097223 */ /* 0x001fca000000000e */
[----:B------:R2:W-:Y:S02]  /*0da0*/  STG.E desc[UR12][R4.64], R9 ;  /* 0x0000000904007986 */ /* 0x0005e4000c10190c */
.L_x_8:
[----:B------:R-:W-:Y:S05]  /*0db0*/  BRA.U UP1, `(.L_x_5) ;  /* 0x0000000101747547 */ /* 0x000fea000b800000 */
        /* <DEDUP_REMOVED lines=12> */
[----:B------:R-:W3:Y:S04]  /*0e80*/  LDG.E R11, desc[UR12][R10.64] ;  /* 0x0000000c0a0b7981 */ /* 0x000ee8000c1e1900 */
[----:B------:R-:W4:Y:S01]  /*0e90*/  LDG.E R2, desc[UR12][R2.64] ;  /* 0x0000000c02027981 */ /* 0x000f22000c1e1900 */
[----:B------:R-:W-:-:S04]  /*0ea0*/  ULOP3.LUT UR4, URZ, UR4, URZ, 0x33, !UPT ;  /* 0x00000004ff047292 */ /* 0x000fc8000f8e33ff */
[----:B------:R-:W-:-:S06]  /*0eb0*/  UIADD3 UR4, UPT, UPT, UR4, UR7, URZ ;  /* 0x0000000704047290 */ /* 0x000fcc000fffe0ff */
        /* <DEDUP_REMOVED lines=9> */
[----:B---3--:R-:W-:-:S04]  /*0f50*/  FMUL R12, R12, R11 ;  /* 0x0000000b0c0c7220 */ /* 0x008fc80000400000 */
[----:B----4-:R-:W-:-:S04]  /*0f60*/  FFMA R2, R7, R2, R12 ;  /* 0x0000000207027223 */ /* 0x010fc8000000000c */
[----:B-12---:R-:W-:-:S05]  /*0f70*/  FFMA R9, R9, R0, R2 ;  /* 0x0000000009097223 */ /* 0x006fca0000000002 */
[----:B------:R3:W-:Y:S02]  /*0f80*/  STG.E desc[UR12][R4.64], R9 ;  /* 0x0000000904007986 */ /* 0x0007e4000c10190c */
.L_x_5:
[----:B------:R-:W-:Y:S05]  /*0f90*/  @P0 EXIT ;  /* 0x000000000000094d */ /* 0x000fea0003800000 */
[----:B------:R-:W4:Y:S01]  /*0fa0*/  LDC.64 R2, c[0x0][0x388] ;  /* 0x0000e200ff027b82 */ /* 0x000f220000000a00 */
[----:B0123-5:R-:W-:-:S04]  /*0fb0*/  IMAD.IADD R5, R8, 0x1, R6 ;  /* 0x0000000108057824 */ /* 0x02ffc800078e0206 */
[----:B----4-:R-:W-:-:S05]  /*0fc0*/  IMAD.WIDE R2, R5, 0x4, R2 ;  /* 0x0000000405027825 */ /* 0x010fca00078e0202 */
[----:B------:R-:W-:Y:S01]  /*0fd0*/  STG.E desc[UR12][R2.64], R9 ;  /* 0x0000000902007986 */ /* 0x000fe2000c10190c */
[----:B------:R-:W-:Y:S05]  /*0fe0*/  EXIT ;  /* 0x000000000000794d */ /* 0x000fea0003800000 */
.L_x_9:
        /* <DEDUP_REMOVED lines=9> */
.L_x_16:


//--------------------- .text._Z8FWT_SHFLPKfPfPKiiii --------------------------
	.section	.text._Z8FWT_SHFLPKfPfPKiiii,"ax",@progbits
	.align	128
        .global         _Z8FWT_SHFLPKfPfPKiiii
        .type           _Z8FWT_SHFLPKfPfPKiiii,@function
        .size           _Z8FWT_SHFLPKfPfPKiiii,(.L_x_17 - _Z8FWT_SHFLPKfPfPKiiii)
        .other          _Z8FWT_SHFLPKfPfPKiiii,@"STO_CUDA_ENTRY STV_DEFAULT"
_Z8FWT_SHFLPKfPfPKiiii:
.text._Z8FWT_SHFLPKfPfPKiiii:
        /* <DEDUP_REMOVED lines=9> */
[C---:B-1----:R-:W-:Y:S01]  /*0090*/  ISETP.GE.AND P0, PT, R2.reuse, UR5, PT ;  /* 0x0000000502007c0c */ /* 0x042fe2000bf06270 */
[----:B----4-:R-:W-:-:S05]  /*00a0*/  IMAD.WIDE R6, R2, 0x4, R6 ;  /* 0x0000000402067825 */ /* 0x010fca00078e0206 */
[----:B--2---:R0:W5:Y:S07]  /*00b0*/  LDG.E R3, desc[UR10][R6.64] ;  /* 0x0000000a06037981 */ /* 0x00416e000c1e1900 */
[----:B------:R-:W1:Y:S02]  /*00c0*/  @!P0 LDC.64 R4, c[0x0][0x380] ;  /* 0x0000e000ff048b82 */ /* 0x000e640000000a00 */
[----:B-1----:R-:W-:-:S05]  /*00d0*/  @!P0 IMAD.WIDE R4, R2, 0x4, R4 ;  /* 0x0000000402048825 */ /* 0x002fca00078e0204 */
[----:B------:R0:W5:Y:S01]  /*00e0*/  @!P0 LDG.E R0, desc[UR10][R4.64] ;  /* 0x0000000a04008981 */ /* 0x000162000c1e1900 */
[----:B---3--:R-:W-:-:S09]  /*00f0*/  UISETP.GE.AND UP0, UPT, UR7, 0x1, UPT ;  /* 0x000000010700788c */ /* 0x008fd2000bf06270 */
[----:B0-----:R-:W-:Y:S05]  /*0100*/  BRA.U !UP0, `(.L_x_10) ;  /* 0x0000000508947547 */ /* 0x001fea000b800000 */
[----:B------:R-:W0:Y:S01]  /*0110*/  LDCU UR4, c[0x0][0x39c] ;  /* 0x00007380ff0477ac */ /* 0x000e220008000800 */
[----:B------:R-:W-:Y:S02]  /*0120*/  UISETP.GE.U32.AND UP1, UPT, UR7, 0x4, UPT ;  /* 0x000000040700788c */ /* 0x000fe4000bf26070 */
[----:B------:R-:W-:-:S04]  /*0130*/  ULOP3.LUT UR6, UR7, 0x3, URZ, 0xc0, !UPT ;  /* 0x0000000307067892 */ /* 0x000fc8000f8ec0ff */
[----:B------:R-:W-:Y:S02]  /*0140*/  UISETP.NE.AND UP0, UPT, UR6, URZ, UPT ;  /* 0x000000ff0600728c */ /* 0x000fe4000bf05270 */
[----:B0-----:R-:W-:-:S04]  /*0150*/  ULEA.HI UR4, UR4, UR4, URZ, 0x1 ;  /* 0x0000000404047291 */ /* 0x001fc8000f8f08ff */
[----:B------:R-:W-:-:S03]  /*0160*/  USHF.R.S32.HI UR5, URZ, 0x1, UR4 ;  /* 0x00000001ff057899 */ /* 0x000fc60008011404 */
[----:B------:R-:W-:-:S03]  /*0170*/  UMOV UR4, URZ ;  /* 0x000000ff00047c82 */ /* 0x000fc60008000000 */
[----:B------:R-:W-:Y:S01]  /*0180*/  IMAD.U32 R5, RZ, RZ, UR5 ;  /* 0x00000005ff057e24 */ /* 0x000fe2000f8e00ff */
[----:B------:R-:W-:Y:S06]  /*0190*/  BRA.U !UP1, `(.L_x_11) ;  /* 0x0000000509187547 */ /* 0x000fec000b800000 */
[----:B------:R-:W-:Y:S02]  /*01a0*/  ULOP3.LUT UR4, UR7, 0x7ffffffc, URZ, 0xc0, !UPT ;  /* 0x7ffffffc07047892 */ /* 0x000fe4000f8ec0ff */
[----:B------:R-:W-:Y:S02]  /*01b0*/  UIADD3 UR5, UPT, UPT, UR7, -0x2, URZ ;  /* 0xfffffffe07057890 */ /* 0x000fe4000fffe0ff */
[----:B------:R-:W-:-:S12]  /*01c0*/  UIADD3 UR8, UPT, UPT, -UR4, URZ, URZ ;  /* 0x000000ff04087290 */ /* 0x000fd8000fffe1ff */
.L_x_12:
[----:B-----5:R-:W0:Y:S01]  /*01d0*/  SHFL.UP PT, R8, R0, R5, RZ ;  /* 0x0400000500087389 */ /* 0x020e2200000e00ff */
[----:B------:R-:W-:Y:S02]  /*01e0*/  UIADD3 UR9, UPT, UPT, UR5, 0x1, URZ ;  /* 0x0000000105097890 */ /* 0x000fe4000fffe0ff */
[----:B------:R-:W-:Y:S01]  /*01f0*/  UIADD3 UR8, UPT, UPT, UR8, 0x4, URZ ;  /* 0x0000000408087890 */ /* 0x000fe2000fffe0ff */
[----:B------:R-:W1:Y:S03]  /*0200*/  SHFL.DOWN PT, R9, R0, R5, 0x1f ;  /* 0x08001f0500097589 */ /* 0x000e6600000e0000 */
[----:B------:R-:W-:Y:S01]  /*0210*/  SHF.R.U32.HI R4, RZ, UR9, R2 ;  /* 0x00000009ff047c19 */ /* 0x000fe20008011602 */
[----:B------:R-:W-:Y:S02]  /*0220*/  UIADD3 UR9, UPT, UPT, UR5, -0x1, URZ ;  /* 0xffffffff05097890 */ /* 0x000fe4000fffe0ff */
[----:B------:R-:W-:Y:S01]  /*0230*/  UISETP.NE.AND UP1, UPT, UR8, URZ, UPT ;  /* 0x000000ff0800728c */ /* 0x000fe2000bf25270 */
[C---:B------:R-:W-:Y:S01]  /*0240*/  LOP3.LUT R7, R4.reuse, 0x1, RZ, 0xc0, !PT ;  /* 0x0000000104077812 */ /* 0x040fe200078ec0ff */
[C---:B------:R-:W-:Y:S01]  /*0250*/  IMAD.SHL.U32 R6, R4.reuse, 0x2, RZ ;  /* 0x0000000204067824 */ /* 0x040fe200078e00ff */
[----:B------:R-:W-:-:S02]  /*0260*/  LOP3.LUT R4, R4, 0x1, RZ, 0xc, !PT ;  /* 0x0000000104047812 */ /* 0x000fc400078e0cff */
[----:B------:R-:W-:Y:S02]  /*0270*/  I2FP.F32.U32 R7, R7 ;  /* 0x0000000700077245 */ /* 0x000fe40000201000 */
[----:B------:R-:W-:Y:S02]  /*0280*/  LOP3.LUT R6, R6, 0x2, RZ, 0xc0, !PT ;  /* 0x0000000206067812 */ /* 0x000fe400078ec0ff */
[----:B------:R-:W-:Y:S02]  /*0290*/  I2FP.F32.U32 R4, R4 ;  /* 0x0000000400047245 */ /* 0x000fe40000201000 */
[----:B------:R-:W-:Y:S01]  /*02a0*/  IADD3 R6, PT, PT, -R6, 0x1, RZ ;  /* 0x0000000106067810 */ /* 0x000fe20007ffe1ff */
[----:B0-----:R-:W-:-:S03]  /*02b0*/  FMUL R7, R7, R8 ;  /* 0x0000000807077220 */ /* 0x001fc60000400000 */
[----:B------:R-:W-:Y:S01]  /*02c0*/  I2FP.F32.S32 R6, R6 ;  /* 0x0000000600067245 */ /* 0x000fe20000201400 */
[----:B-1----:R-:W-:Y:S01]  /*02d0*/  FFMA R7, R4, R9, R7 ;  /* 0x0000000904077223 */ /* 0x002fe20000000007 */
[----:B------:R-:W-:-:S03]  /*02e0*/  SHF.R.S32.HI R9, RZ, 0x1, R5 ;  /* 0x00000001ff097819 */ /* 0x000fc60000011405 */
[----:B------:R-:W-:Y:S01]  /*02f0*/  FFMA R6, R6, R0, R7 ;  /* 0x0000000006067223 */ /* 0x000fe20000000007 */
[----:B------:R-:W-:-:S04]  /*0300*/  SHF.R.U32.HI R0, RZ, UR5, R2 ;  /* 0x00000005ff007c19 */ /* 0x000fc80008011602 */
[----:B------:R-:W0:Y:S01]  /*0310*/  SHFL.UP PT, R8, R6, R9, RZ ;  /* 0x0400000906087389 */ /* 0x000e2200000e00ff */
[C---:B------:R-:W-:Y:S01]  /*0320*/  IMAD.SHL.U32 R4, R0.reuse, 0x2, RZ ;  /* 0x0000000200047824 */ /* 0x040fe200078e00ff */
[C---:B------:R-:W-:Y:S02]  /*0330*/  LOP3.LUT R7, R0.reuse, 0x1, RZ, 0xc0, !PT ;  /* 0x0000000100077812 */ /* 0x040fe400078ec0ff */
[----:B------:R1:W2:Y:S01]  /*0340*/  SHFL.DOWN PT, R11, R6, R9, 0x1f ;  /* 0x08001f09060b7589 */ /* 0x0002a200000e0000 */
[----:B------:R-:W-:Y:S02]  /*0350*/  LOP3.LUT R0, R0, 0x1, RZ, 0xc, !PT ;  /* 0x0000000100007812 */ /* 0x000fe400078e0cff */
[----:B------:R-:W-:Y:S02]  /*0360*/  I2FP.F32.U32 R7, R7 ;  /* 0x0000000700077245 */ /* 0x000fe40000201000 */
[----:B------:R-:W-:Y:S02]  /*0370*/  LOP3.LUT R4, R4, 0x2, RZ, 0xc0, !PT ;  /* 0x0000000204047812 */ /* 0x000fe400078ec0ff */
[----:B------:R-:W-:-:S02]  /*0380*/  I2FP.F32.U32 R0, R0 ;  /* 0x0000000000007245 */ /* 0x000fc40000201000 */
[----:B------:R-:W-:Y:S02]  /*0390*/  IADD3 R4, PT, PT, -R4, 0x1, RZ ;  /* 0x0000000104047810 */ /* 0x000fe40007ffe1ff */
[----:B-1----:R-:W-:Y:S02]  /*03a0*/  SHF.R.S32.HI R9, RZ, 0x2, R5 ;  /* 0x00000002ff097819 */ /* 0x002fe40000011405 */
[----:B------:R-:W-:Y:S01]  /*03b0*/  I2FP.F32.S32 R4, R4 ;  /* 0x0000000400047245 */ /* 0x000fe20000201400 */
[----:B0-----:R-:W-:-:S04]  /*03c0*/  FMUL R7, R7, R8 ;  /* 0x0000000807077220 */ /* 0x001fc80000400000 */
[----:B--2---:R-:W-:Y:S01]  /*03d0*/  FFMA R7, R0, R11, R7 ;  /* 0x0000000b00077223 */ /* 0x004fe20000000007 */
[----:B------:R-:W-:Y:S01]  /*03e0*/  SHF.R.U32.HI R0, RZ, UR9, R2 ;  /* 0x00000009ff007c19 */ /* 0x000fe20008011602 */
[----:B------:R-:W-:Y:S02]  /*03f0*/  UIADD3 UR9, UPT, UPT, UR5, -0x2, URZ ;  /* 0xfffffffe05097890 */ /* 0x000fe4000fffe0ff */
[----:B------:R-:W-:Y:S01]  /*0400*/  FFMA R4, R6, R4, R7 ;  /* 0x0000000406047223 */ /* 0x000fe20000000007 */
[C---:B------:R-:W-:Y:S01]  /*0410*/  LOP3.LUT R7, R0.reuse, 0x1, RZ, 0xc0, !PT ;  /* 0x0000000100077812 */ /* 0x040fe200078ec0ff */
[C---:B------:R-:W-:Y:S01]  /*0420*/  IMAD.SHL.U32 R6, R0.reuse, 0x2, RZ ;  /* 0x0000000200067824 */ /* 0x040fe200078e00ff */
[----:B------:R-:W-:Y:S01]  /*0430*/  LOP3.LUT R0, R0, 0x1, RZ, 0xc, !PT ;  /* 0x0000000100007812 */ /* 0x000fe200078e0cff */
[----:B------:R-:W-:Y:S01]  /*0440*/  UIADD3 UR5, UPT, UPT, UR5, -0x4, URZ ;  /* 0xfffffffc05057890 */ /* 0x000fe2000fffe0ff */
[----:B------:R-:W0:Y:S01]  /*0450*/  SHFL.UP PT, R8, R4, R9, RZ ;  /* 0x0400000904087389 */ /* 0x000e2200000e00ff */
[----:B------:R-:W-:-:S02]  /*0460*/  I2FP.F32.U32 R7, R7 ;  /* 0x0000000700077245 */ /* 0x000fc40000201000 */
[----:B------:R-:W-:Y:S01]  /*0470*/  LOP3.LUT R6, R6, 0x2, RZ, 0xc0, !PT ;  /* 0x0000000206067812 */ /* 0x000fe200078ec0ff */
[----:B------:R1:W2:Y:S01]  /*0480*/  SHFL.DOWN PT, R11, R4, R9, 0x1f ;  /* 0x08001f09040b7589 */ /* 0x0002a200000e0000 */
[----:B------:R-:W-:Y:S02]  /*0490*/  I2FP.F32.U32 R0, R0 ;  /* 0x0000000000007245 */ /* 0x000fe40000201000 */
[----:B------:R-:W-:-:S04]  /*04a0*/  IADD3 R6, PT, PT, -R6, 0x1, RZ ;  /* 0x0000000106067810 */ /* 0x000fc80007ffe1ff */
[----:B------:R-:W-:Y:S02]  /*04b0*/  I2FP.F32.S32 R6, R6 ;  /* 0x0000000600067245 */ /* 0x000fe40000201400 */
[--C-:B-1----:R-:W-:Y:S02]  /*04c0*/  SHF.R.S32.HI R9, RZ, 0x3, R5.reuse ;  /* 0x00000003ff097819 */ /* 0x102fe40000011405 */
[----:B------:R-:W-:Y:S01]  /*04d0*/  SHF.R.S32.HI R5, RZ, 0x4, R5 ;  /* 0x00000004ff057819 */ /* 0x000fe20000011405 */
[----:B0-----:R-:W-:-:S04]  /*04e0*/  FMUL R7, R7, R8 ;  /* 0x0000000807077220 */ /* 0x001fc80000400000 */
[----:B--2---:R-:W-:Y:S01]  /*04f0*/  FFMA R7, R0, R11, R7 ;  /* 0x0000000b00077223 */ /* 0x004fe20000000007 */
[----:B------:R-:W-:-:S03]  /*0500*/  SHF.R.U32.HI R0, RZ, UR9, R2 ;  /* 0x00000009ff007c19 */ /* 0x000fc60008011602 */
[----:B------:R-:W-:Y:S01]  /*0510*/  FFMA R6, R4, R6, R7 ;  /* 0x0000000604067223 */ /* 0x000fe20000000007 */
[C---:B------:R-:W-:Y:S01]  /*0520*/  LOP3.LUT R7, R0.reuse, 0x1, RZ, 0xc0, !PT ;  /* 0x0000000100077812 */ /* 0x040fe200078ec0ff */
[C---:B------:R-:W-:Y:S01]  /*0530*/  IMAD.SHL.U32 R4, R0.reuse, 0x2, RZ ;  /* 0x0000000200047824 */ /* 0x040fe200078e00ff */
[----:B------:R-:W-:Y:S02]  /*0540*/  LOP3.LUT R0, R0, 0x1, RZ, 0xc, !PT ;  /* 0x0000000100007812 */ /* 0x000fe400078e0cff */
[----:B------:R-:W0:Y:S01]  /*0550*/  SHFL.UP PT, R8, R6, R9, RZ ;  /* 0x0400000906087389 */ /* 0x000e2200000e00ff */
[----:B------:R-:W-:Y:S02]  /*0560*/  I2FP.F32.U32 R7, R7 ;  /* 0x0000000700077245 */ /* 0x000fe40000201000 */
[----:B------:R-:W-:Y:S01]  /*0570*/  LOP3.LUT R4, R4, 0x2, RZ, 0xc0, !PT ;  /* 0x0000000204047812 */ /* 0x000fe200078ec0ff */
[----:B------:R-:W1:Y:S01]  /*0580*/  SHFL.DOWN PT, R11, R6, R9, 0x1f ;  /* 0x08001f09060b7589 */ /* 0x000e6200000e0000 */
[----:B------:R-:W-:-:S02]  /*0590*/  I2FP.F32.U32 R0, R0 ;  /* 0x0000000000007245 */ /* 0x000fc40000201000 */
[----:B------:R-:W-:-:S04]  /*05a0*/  IADD3 R4, PT, PT, -R4, 0x1, RZ ;  /* 0x0000000104047810 */ /* 0x000fc80007ffe1ff */
[----:B------:R-:W-:Y:S01]  /*05b0*/  I2FP.F32.S32 R4, R4 ;  /* 0x0000000400047245 */ /* 0x000fe20000201400 */
[----:B0-----:R-:W-:-:S04]  /*05c0*/  FMUL R7, R7, R8 ;  /* 0x0000000807077220 */ /* 0x001fc80000400000 */
[----:B-1----:R-:W-:-:S04]  /*05d0*/  FFMA R7, R0, R11, R7 ;  /* 0x0000000b00077223 */ /* 0x002fc80000000007 */
[----:B------:R-:W-:Y:S01]  /*05e0*/  FFMA R0, R6, R4, R7 ;  /* 0x0000000406007223 */ /* 0x000fe20000000007 */
[----:B------:R-:W-:Y:S06]  /*05f0*/  BRA.U UP1, `(.L_x_12) ;  /* 0xfffffff901f47547 */ /* 0x000fec000b83ffff */
.L_x_11:
[----:B------:R-:W-:Y:S05]  /*0600*/  BRA.U !UP0, `(.L_x_10) ;  /* 0x0000000108547547 */ /* 0x000fea000b800000 */
[----:B------:R-:W-:Y:S02]  /*0610*/  UIADD3 UR4, UPT, UPT, -UR4, UR7, URZ ;  /* 0x0000000704047290 */ /* 0x000fe4000fffe1ff */
[----:B------:R-:W-:-:S12]  /*0620*/  UIADD3 UR6, UPT, UPT, -UR6, URZ, URZ ;  /* 0x000000ff06067290 */ /* 0x000fd8000fffe1ff */
.L_x_13:
[----:B-----5:R-:W0:Y:S01]  /*0630*/  SHFL.UP PT, R8, R0, R5, RZ ;  /* 0x0400000500087389 */ /* 0x020e2200000e00ff */
[----:B------:R-:W-:Y:S02]  /*0640*/  UIADD3 UR4, UPT, UPT, UR4, -0x1, URZ ;  /* 0xffffffff04047890 */ /* 0x000fe4000fffe0ff */
[----:B------:R-:W-:Y:S01]  /*0650*/  UIADD3 UR6, UPT, UPT, UR6, 0x1, URZ ;  /* 0x0000000106067890 */ /* 0x000fe2000fffe0ff */
[----:B------:R1:W2:Y:S03]  /*0660*/  SHFL.DOWN PT, R9, R0, R5, 0x1f ;  /* 0x08001f0500097589 */ /* 0x0002a600000e0000 */
[----:B------:R-:W-:Y:S01]  /*0670*/  SHF.R.U32.HI R4, RZ, UR4, R2 ;  /* 0x00000004ff047c19 */ /* 0x000fe20008011602 */
[----:B------:R-:W-:-:S03]  /*0680*/  UISETP.NE.AND UP0, UPT, UR6, URZ, UPT ;  /* 0x000000ff0600728c */ /* 0x000fc6000bf05270 */
[C---:B------:R-:W-:Y:S01]  /*0690*/  LOP3.LUT R7, R4.reuse, 0x1, RZ, 0xc0, !PT ;  /* 0x0000000104077812 */ /* 0x040fe200078ec0ff */
[C---:B------:R-:W-:Y:S01]  /*06a0*/  IMAD.SHL.U32 R6, R4.reuse, 0x2, RZ ;  /* 0x0000000204067824 */ /* 0x040fe200078e00ff */
[----:B------:R-:W-:Y:S02]  /*06b0*/  LOP3.LUT R4, R4, 0x1, RZ, 0xc, !PT ;  /* 0x0000000104047812 */ /* 0x000fe400078e0cff */
[----:B------:R-:W-:Y:S02]  /*06c0*/  I2FP.F32.U32 R7, R7 ;  /* 0x0000000700077245 */ /* 0x000fe40000201000 */
[----:B------:R-:W-:Y:S02]  /*06d0*/  LOP3.LUT R6, R6, 0x2, RZ, 0xc0, !PT ;  /* 0x0000000206067812 */ /* 0x000fe400078ec0ff */
[----:B------:R-:W-:Y:S02]  /*06e0*/  I2FP.F32.U32 R4, R4 ;  /* 0x0000000400047245 */ /* 0x000fe40000201000 */
[----:B------:R-:W-:-:S02]  /*06f0*/  IADD3 R6, PT, PT, -R6, 0x1, RZ ;  /* 0x0000000106067810 */ /* 0x000fc40007ffe1ff */
[----:B-1----:R-:W-:Y:S01]  /*0700*/  SHF.R.S32.HI R5, RZ, 0x1, R5 ;  /* 0x00000001ff057819 */ /* 0x002fe20000011405 */
[----:B0-----:R-:W-:Y:S01]  /*0710*/  FMUL R7, R7, R8 ;  /* 0x0000000807077220 */ /* 0x001fe20000400000 */
[----:B------:R-:W-:-:S03]  /*0720*/  I2FP.F32.S32 R6, R6 ;  /* 0x0000000600067245 */ /* 0x000fc60000201400 */
[----:B--2---:R-:W-:-:S04]  /*0730*/  FFMA R7, R4, R9, R7 ;  /* 0x0000000904077223 */ /* 0x004fc80000000007 */
[----:B------:R-:W-:Y:S01]  /*0740*/  FFMA R0, R6, R0, R7 ;  /* 0x0000000006007223 */ /* 0x000fe20000000007 */
[----:B------:R-:W-:Y:S06]  /*0750*/  BRA.U UP0, `(.L_x_13) ;  /* 0xfffffffd00b47547 */ /* 0x000fec000b83ffff */
.L_x_10:
[----:B------:R-:W-:Y:S05]  /*0760*/  @P0 EXIT ;  /* 0x000000000000094d */ /* 0x000fea0003800000 */
[----:B------:R-:W0:Y:S01]  /*0770*/  LDC.64 R4, c[0x0][0x388] ;  /* 0x0000e200ff047b82 */ /* 0x000e220000000a00 */
[----:B------:R-:W-:-:S04]  /*0780*/  SHF.R.S32.HI R7, RZ, 0x1f, R2 ;  /* 0x0000001fff077819 */ /* 0x000fc80000011402 */
[----:B------:R-:W-:-:S04]  /*0790*/  LEA.HI R7, R7, R2, RZ, 0x5 ;  /* 0x0000000207077211 */ /* 0x000fc800078f28ff */
[----:B------:R-:W-:-:S05]  /*07a0*/  LOP3.LUT R2, R7, 0xffffffe0, RZ, 0xc0, !PT ;  /* 0xffffffe007027812 */ /* 0x000fca00078ec0ff */
[----:B-----5:R-:W-:-:S04]  /*07b0*/  IMAD.IADD R3, R3, 0x1, R2 ;  /* 0x0000000103037824 */ /* 0x020fc800078e0202 */
[----:B0-----:R-:W-:-:S05]  /*07c0*/  IMAD.WIDE R2, R3, 0x4, R4 ;  /* 0x0000000403027825 */ /* 0x001fca00078e0204 */
[----:B------:R-:W-:Y:S01]  /*07d0*/  STG.E desc[UR10][R2.64], R0 ;  /* 0x0000000002007986 */ /* 0x000fe2000c10190a */
[----:B------:R-:W-:Y:S05]  /*07e0*/  EXIT ;  /* 0x000000000000794d */ /* 0x000fea0003800000 */
.L_x_14:
        /* <DEDUP_REMOVED lines=9> */
.L_x_17:


//--------------------- .nv.shared._Z6FWT_SMPKfPfPKiiii --------------------------
	.section	.nv.shared._Z6FWT_SMPKfPfPKiiii,"aw",@nobits
	.sectionflags	@""
	.align	16
	.zero		1024


//--------------------- .nv.shared.reserved.0     --------------------------
	.section	.nv.shared.reserved.0,"aw",@nobits
	.weak		__nv_reservedSMEM_offset_0_alias
	.size		__nv_reservedSMEM_offset_0_alias, 0, 64
	.other		__nv_reservedSMEM_offset_0_alias,@"STO_CUDA_RESERVED_SHARED STV_DEFAULT"
__nv_reservedSMEM_offset_0_alias:
	.zero		0
	.zero		64


//--------------------- .nv.shared._Z6FWT_GMPKfPfPKiiiiS1_ --------------------------
	.section	.nv.shared._Z6FWT_GMPKfPfPKiiiiS1_,"aw",@nobits
	.sectionflags	@""
	.align	16
	.zero		1024


//--------------------- .nv.shared._Z8FWT_SHFLPKfPfPKiiii --------------------------
	.section	.nv.shared._Z8FWT_SHFLPKfPfPKiiii,"aw",@nobits
	.sectionflags	@""
	.align	16
	.zero		1024


//--------------------- .nv.constant0._Z6FWT_SMPKfPfPKiiii --------------------------
	.section	.nv.constant0._Z6FWT_SMPKfPfPKiiii,"a",@progbits
	.sectionflags	@""
	.align	4
.nv.constant0._Z6FWT_SMPKfPfPKiiii:
	.zero		932


//--------------------- .nv.constant0._Z6FWT_GMPKfPfPKiiiiS1_ --------------------------
	.section	.nv.constant0._Z6FWT_GMPKfPfPKiiiiS1_,"a",@progbits
	.sectionflags	@""
	.align	4
.nv.constant0._Z6FWT_GMPKfPfPKiiiiS1_:
	.zero		944


//--------------------- .nv.constant0._Z8FWT_SHFLPKfPfPKiiii --------------------------
	.section	.nv.constant0._Z8FWT_SHFLPKfPfPKiiii,"a",@progbits
	.sectionflags	@""
	.align	4
.nv.constant0._Z8FWT_SHFLPKfPfPKiiii:
	.zero		932


//--------------------- SYMBOLS --------------------------

	.type		.nv.reservedSmem.offset0,@object
	.size		.nv.reservedSmem.offset0,0x4
	.type		.nv.reservedSmem.cap,@object
	.size		.nv.reservedSmem.cap,0x4
